//
// Generated by NVIDIA NVVM Compiler
//
// Compiler Build ID: CL-36424714
// Cuda compilation tools, release 13.0, V13.0.88
// Based on NVVM 20.0.0
//

.version 9.0
.target sm_100
.address_size 64

	// .globl	_Z21convert_and_normalizePKhPfi
.global .align 4 .b8 precalc_xorwow_matrix[102400];
.global .align 4 .b8 precalc_xorwow_offset_matrix[102400];
.global .align 4 .b8 mrg32k3aM1[2304];
.global .align 4 .b8 mrg32k3aM2[2304];
.global .align 4 .b8 mrg32k3aM1SubSeq[2016];
.global .align 4 .b8 mrg32k3aM2SubSeq[2016];
.global .align 4 .b8 mrg32k3aM1Seq[2304];
.global .align 4 .b8 mrg32k3aM2Seq[2304];
.const .align 8 .b8 __cr_lgamma_table[72];

.visible .entry _Z21convert_and_normalizePKhPfi(
	.param .u64 .ptr .align 1 _Z21convert_and_normalizePKhPfi_param_0,
	.param .u64 .ptr .align 1 _Z21convert_and_normalizePKhPfi_param_1,
	.param .u32 _Z21convert_and_normalizePKhPfi_param_2
)
{
	.reg .pred 	%p<7>;
	.reg .b16 	%rs<6>;
	.reg .b32 	%r<31>;
	.reg .b32 	%f<11>;
	.reg .b64 	%rd<9>;

	ld.param.u64 	%rd3, [_Z21convert_and_normalizePKhPfi_param_0];
	ld.param.u64 	%rd4, [_Z21convert_and_normalizePKhPfi_param_1];
	ld.param.u32 	%r13, [_Z21convert_and_normalizePKhPfi_param_2];
	mov.u32 	%r14, %ctaid.x;
	mov.u32 	%r15, %ntid.x;
	mov.u32 	%r16, %tid.x;
	mad.lo.s32 	%r29, %r14, %r15, %r16;
	mov.u32 	%r17, %nctaid.x;
	mul.lo.s32 	%r2, %r15, %r17;
	setp.ge.s32 	%p1, %r29, %r13;
	@%p1 bra 	$L__BB0_7;
	cvta.to.global.u64 	%rd5, %rd3;
	cvta.to.global.u64 	%rd6, %rd4;
	cvt.s64.s32 	%rd7, %r29;
	add.s64 	%rd1, %rd5, %rd7;
	mul.wide.s32 	%rd8, %r29, 4;
	add.s64 	%rd2, %rd6, %rd8;
	add.s32 	%r18, %r29, %r2;
	max.s32 	%r19, %r13, %r18;
	setp.lt.s32 	%p2, %r18, %r13;
	selp.u32 	%r20, 1, 0, %p2;
	add.s32 	%r21, %r18, %r20;
	sub.s32 	%r22, %r19, %r21;
	div.u32 	%r23, %r22, %r2;
	add.s32 	%r3, %r23, %r20;
	and.b32  	%r24, %r3, 3;
	setp.eq.s32 	%p3, %r24, 3;
	@%p3 bra 	$L__BB0_4;
	add.s32 	%r25, %r3, 1;
	and.b32  	%r26, %r25, 3;
	neg.s32 	%r27, %r26;
$L__BB0_3:
	.pragma "nounroll";
	ld.global.u8 	%rs1, [%rd1];
	cvt.rn.f32.u16 	%f1, %rs1;
	div.rn.f32 	%f2, %f1, 0f437F0000;
	st.global.f32 	[%rd2], %f2;
	add.s32 	%r29, %r29, %r2;
	add.s32 	%r27, %r27, 1;
	setp.ne.s32 	%p4, %r27, 0;
	@%p4 bra 	$L__BB0_3;
$L__BB0_4:
	setp.lt.u32 	%p5, %r3, 3;
	@%p5 bra 	$L__BB0_7;
	shl.b32 	%r10, %r2, 2;
$L__BB0_6:
	ld.global.u8 	%rs2, [%rd1];
	cvt.rn.f32.u16 	%f3, %rs2;
	div.rn.f32 	%f4, %f3, 0f437F0000;
	st.global.f32 	[%rd2], %f4;
	ld.global.u8 	%rs3, [%rd1];
	cvt.rn.f32.u16 	%f5, %rs3;
	div.rn.f32 	%f6, %f5, 0f437F0000;
	st.global.f32 	[%rd2], %f6;
	ld.global.u8 	%rs4, [%rd1];
	cvt.rn.f32.u16 	%f7, %rs4;
	div.rn.f32 	%f8, %f7, 0f437F0000;
	st.global.f32 	[%rd2], %f8;
	ld.global.u8 	%rs5, [%rd1];
	cvt.rn.f32.u16 	%f9, %rs5;
	div.rn.f32 	%f10, %f9, 0f437F0000;
	st.global.f32 	[%rd2], %f10;
	add.s32 	%r29, %r10, %r29;
	setp.lt.s32 	%p6, %r29, %r13;
	@%p6 bra 	$L__BB0_6;
$L__BB0_7:
	ret;

}
	// .globl	_Z20init_weights_uniformPfmm
.visible .entry _Z20init_weights_uniformPfmm(
	.param .u64 .ptr .align 1 _Z20init_weights_uniformPfmm_param_0,
	.param .u64 _Z20init_weights_uniformPfmm_param_1,
	.param .u64 _Z20init_weights_uniformPfmm_param_2
)
{
	.local .align 8 .b8 	__local_depot1[48];
	.reg .b64 	%SP;
	.reg .b64 	%SPL;
	.reg .pred 	%p<65>;
	.reg .b32 	%r<1220>;
	.reg .b32 	%f<4>;
	.reg .b64 	%rd<37>;

	mov.u64 	%SPL, __local_depot1;
	ld.param.u64 	%rd14, [_Z20init_weights_uniformPfmm_param_1];
	mov.u32 	%r553, %ctaid.x;
	mov.u32 	%r554, %ntid.x;
	mov.u32 	%r555, %tid.x;
	mad.lo.s32 	%r556, %r553, %r554, %r555;
	cvt.u64.u32 	%rd1, %r556;
	mov.u32 	%r557, %nctaid.x;
	mul.lo.s32 	%r1, %r554, %r557;
	setp.le.u64 	%p1, %rd14, %rd1;
	@%p1 bra 	$L__BB1_118;
	add.u64 	%rd2, %SPL, 0;
	cvt.u64.u32 	%rd3, %r1;
	cvt.u32.u64 	%r558, %rd1;
	mov.u64 	%rd35, %rd1;
$L__BB1_2:
	ld.param.u64 	%rd34, [_Z20init_weights_uniformPfmm_param_2];
	setp.eq.s32 	%p2, %r558, 0;
	add.s64 	%rd17, %rd35, %rd34;
	cvt.u32.u64 	%r559, %rd17;
	xor.b32  	%r560, %r559, -1429050551;
	mul.lo.s32 	%r561, %r560, 1099087573;
	{ .reg .b32 tmp; mov.b64 {tmp, %r562}, %rd17; }
	xor.b32  	%r563, %r562, -136515619;
	mul.lo.s32 	%r564, %r563, -1703105765;
	add.s32 	%r565, %r561, %r564;
	add.s32 	%r2, %r565, 6615241;
	add.s32 	%r950, %r561, 123456789;
	st.local.u32 	[%rd2+4], %r950;
	xor.b32  	%r949, %r561, 362436069;
	add.s32 	%r948, %r564, 521288629;
	st.local.v2.u32 	[%rd2+8], {%r949, %r948};
	xor.b32  	%r947, %r564, 88675123;
	add.s32 	%r946, %r561, 5783321;
	st.local.v2.u32 	[%rd2+16], {%r947, %r946};
	@%p2 bra 	$L__BB1_117;
	mov.b32 	%r933, 0;
	mov.u64 	%rd36, %rd1;
$L__BB1_4:
	mov.u64 	%rd5, %rd36;
	and.b64  	%rd6, %rd5, 3;
	setp.eq.s64 	%p3, %rd6, 0;
	@%p3 bra 	$L__BB1_116;
	mul.wide.u32 	%rd18, %r933, 3200;
	mov.u64 	%rd19, precalc_xorwow_matrix;
	add.s64 	%rd7, %rd19, %rd18;
	mov.b32 	%r946, 0;
	mov.u32 	%r947, %r946;
	mov.u32 	%r948, %r946;
	mov.u32 	%r949, %r946;
	mov.u32 	%r950, %r946;
	mov.u32 	%r939, %r946;
$L__BB1_6:
	mul.wide.u32 	%rd20, %r939, 4;
	add.s64 	%rd21, %rd2, %rd20;
	ld.local.u32 	%r20, [%rd21+4];
	shl.b32 	%r21, %r939, 5;
	mov.b32 	%r945, 0;
$L__BB1_7:
	.pragma "nounroll";
	shr.u32 	%r569, %r20, %r945;
	and.b32  	%r570, %r569, 1;
	setp.eq.b32 	%p4, %r570, 1;
	not.pred 	%p5, %p4;
	add.s32 	%r571, %r21, %r945;
	mul.lo.s32 	%r572, %r571, 5;
	mul.wide.u32 	%rd22, %r572, 4;
	add.s64 	%rd8, %rd7, %rd22;
	@%p5 bra 	$L__BB1_9;
	ld.global.u32 	%r573, [%rd8];
	xor.b32  	%r950, %r950, %r573;
	ld.global.u32 	%r574, [%rd8+4];
	xor.b32  	%r949, %r949, %r574;
	ld.global.u32 	%r575, [%rd8+8];
	xor.b32  	%r948, %r948, %r575;
	ld.global.u32 	%r576, [%rd8+12];
	xor.b32  	%r947, %r947, %r576;
	ld.global.u32 	%r577, [%rd8+16];
	xor.b32  	%r946, %r946, %r577;
$L__BB1_9:
	and.b32  	%r579, %r569, 2;
	setp.eq.s32 	%p6, %r579, 0;
	@%p6 bra 	$L__BB1_11;
	ld.global.u32 	%r580, [%rd8+20];
	xor.b32  	%r950, %r950, %r580;
	ld.global.u32 	%r581, [%rd8+24];
	xor.b32  	%r949, %r949, %r581;
	ld.global.u32 	%r582, [%rd8+28];
	xor.b32  	%r948, %r948, %r582;
	ld.global.u32 	%r583, [%rd8+32];
	xor.b32  	%r947, %r947, %r583;
	ld.global.u32 	%r584, [%rd8+36];
	xor.b32  	%r946, %r946, %r584;
$L__BB1_11:
	and.b32  	%r586, %r569, 4;
	setp.eq.s32 	%p7, %r586, 0;
	@%p7 bra 	$L__BB1_13;
	ld.global.u32 	%r587, [%rd8+40];
	xor.b32  	%r950, %r950, %r587;
	ld.global.u32 	%r588, [%rd8+44];
	xor.b32  	%r949, %r949, %r588;
	ld.global.u32 	%r589, [%rd8+48];
	xor.b32  	%r948, %r948, %r589;
	ld.global.u32 	%r590, [%rd8+52];
	xor.b32  	%r947, %r947, %r590;
	ld.global.u32 	%r591, [%rd8+56];
	xor.b32  	%r946, %r946, %r591;
$L__BB1_13:
	and.b32  	%r593, %r569, 8;
	setp.eq.s32 	%p8, %r593, 0;
	@%p8 bra 	$L__BB1_15;
	ld.global.u32 	%r594, [%rd8+60];
	xor.b32  	%r950, %r950, %r594;
	ld.global.u32 	%r595, [%rd8+64];
	xor.b32  	%r949, %r949, %r595;
	ld.global.u32 	%r596, [%rd8+68];
	xor.b32  	%r948, %r948, %r596;
	ld.global.u32 	%r597, [%rd8+72];
	xor.b32  	%r947, %r947, %r597;
	ld.global.u32 	%r598, [%rd8+76];
	xor.b32  	%r946, %r946, %r598;
$L__BB1_15:
	and.b32  	%r600, %r569, 16;
	setp.eq.s32 	%p9, %r600, 0;
	@%p9 bra 	$L__BB1_17;
	ld.global.u32 	%r601, [%rd8+80];
	xor.b32  	%r950, %r950, %r601;
	ld.global.u32 	%r602, [%rd8+84];
	xor.b32  	%r949, %r949, %r602;
	ld.global.u32 	%r603, [%rd8+88];
	xor.b32  	%r948, %r948, %r603;
	ld.global.u32 	%r604, [%rd8+92];
	xor.b32  	%r947, %r947, %r604;
	ld.global.u32 	%r605, [%rd8+96];
	xor.b32  	%r946, %r946, %r605;
$L__BB1_17:
	and.b32  	%r607, %r569, 32;
	setp.eq.s32 	%p10, %r607, 0;
	@%p10 bra 	$L__BB1_19;
	ld.global.u32 	%r608, [%rd8+100];
	xor.b32  	%r950, %r950, %r608;
	ld.global.u32 	%r609, [%rd8+104];
	xor.b32  	%r949, %r949, %r609;
	ld.global.u32 	%r610, [%rd8+108];
	xor.b32  	%r948, %r948, %r610;
	ld.global.u32 	%r611, [%rd8+112];
	xor.b32  	%r947, %r947, %r611;
	ld.global.u32 	%r612, [%rd8+116];
	xor.b32  	%r946, %r946, %r612;
$L__BB1_19:
	and.b32  	%r614, %r569, 64;
	setp.eq.s32 	%p11, %r614, 0;
	@%p11 bra 	$L__BB1_21;
	ld.global.u32 	%r615, [%rd8+120];
	xor.b32  	%r950, %r950, %r615;
	ld.global.u32 	%r616, [%rd8+124];
	xor.b32  	%r949, %r949, %r616;
	ld.global.u32 	%r617, [%rd8+128];
	xor.b32  	%r948, %r948, %r617;
	ld.global.u32 	%r618, [%rd8+132];
	xor.b32  	%r947, %r947, %r618;
	ld.global.u32 	%r619, [%rd8+136];
	xor.b32  	%r946, %r946, %r619;
$L__BB1_21:
	and.b32  	%r621, %r569, 128;
	setp.eq.s32 	%p12, %r621, 0;
	@%p12 bra 	$L__BB1_23;
	ld.global.u32 	%r622, [%rd8+140];
	xor.b32  	%r950, %r950, %r622;
	ld.global.u32 	%r623, [%rd8+144];
	xor.b32  	%r949, %r949, %r623;
	ld.global.u32 	%r624, [%rd8+148];
	xor.b32  	%r948, %r948, %r624;
	ld.global.u32 	%r625, [%rd8+152];
	xor.b32  	%r947, %r947, %r625;
	ld.global.u32 	%r626, [%rd8+156];
	xor.b32  	%r946, %r946, %r626;
$L__BB1_23:
	and.b32  	%r628, %r569, 256;
	setp.eq.s32 	%p13, %r628, 0;
	@%p13 bra 	$L__BB1_25;
	ld.global.u32 	%r629, [%rd8+160];
	xor.b32  	%r950, %r950, %r629;
	ld.global.u32 	%r630, [%rd8+164];
	xor.b32  	%r949, %r949, %r630;
	ld.global.u32 	%r631, [%rd8+168];
	xor.b32  	%r948, %r948, %r631;
	ld.global.u32 	%r632, [%rd8+172];
	xor.b32  	%r947, %r947, %r632;
	ld.global.u32 	%r633, [%rd8+176];
	xor.b32  	%r946, %r946, %r633;
$L__BB1_25:
	and.b32  	%r635, %r569, 512;
	setp.eq.s32 	%p14, %r635, 0;
	@%p14 bra 	$L__BB1_27;
	ld.global.u32 	%r636, [%rd8+180];
	xor.b32  	%r950, %r950, %r636;
	ld.global.u32 	%r637, [%rd8+184];
	xor.b32  	%r949, %r949, %r637;
	ld.global.u32 	%r638, [%rd8+188];
	xor.b32  	%r948, %r948, %r638;
	ld.global.u32 	%r639, [%rd8+192];
	xor.b32  	%r947, %r947, %r639;
	ld.global.u32 	%r640, [%rd8+196];
	xor.b32  	%r946, %r946, %r640;
$L__BB1_27:
	and.b32  	%r642, %r569, 1024;
	setp.eq.s32 	%p15, %r642, 0;
	@%p15 bra 	$L__BB1_29;
	ld.global.u32 	%r643, [%rd8+200];
	xor.b32  	%r950, %r950, %r643;
	ld.global.u32 	%r644, [%rd8+204];
	xor.b32  	%r949, %r949, %r644;
	ld.global.u32 	%r645, [%rd8+208];
	xor.b32  	%r948, %r948, %r645;
	ld.global.u32 	%r646, [%rd8+212];
	xor.b32  	%r947, %r947, %r646;
	ld.global.u32 	%r647, [%rd8+216];
	xor.b32  	%r946, %r946, %r647;
$L__BB1_29:
	and.b32  	%r649, %r569, 2048;
	setp.eq.s32 	%p16, %r649, 0;
	@%p16 bra 	$L__BB1_31;
	ld.global.u32 	%r650, [%rd8+220];
	xor.b32  	%r950, %r950, %r650;
	ld.global.u32 	%r651, [%rd8+224];
	xor.b32  	%r949, %r949, %r651;
	ld.global.u32 	%r652, [%rd8+228];
	xor.b32  	%r948, %r948, %r652;
	ld.global.u32 	%r653, [%rd8+232];
	xor.b32  	%r947, %r947, %r653;
	ld.global.u32 	%r654, [%rd8+236];
	xor.b32  	%r946, %r946, %r654;
$L__BB1_31:
	and.b32  	%r656, %r569, 4096;
	setp.eq.s32 	%p17, %r656, 0;
	@%p17 bra 	$L__BB1_33;
	ld.global.u32 	%r657, [%rd8+240];
	xor.b32  	%r950, %r950, %r657;
	ld.global.u32 	%r658, [%rd8+244];
	xor.b32  	%r949, %r949, %r658;
	ld.global.u32 	%r659, [%rd8+248];
	xor.b32  	%r948, %r948, %r659;
	ld.global.u32 	%r660, [%rd8+252];
	xor.b32  	%r947, %r947, %r660;
	ld.global.u32 	%r661, [%rd8+256];
	xor.b32  	%r946, %r946, %r661;
$L__BB1_33:
	and.b32  	%r663, %r569, 8192;
	setp.eq.s32 	%p18, %r663, 0;
	@%p18 bra 	$L__BB1_35;
	ld.global.u32 	%r664, [%rd8+260];
	xor.b32  	%r950, %r950, %r664;
	ld.global.u32 	%r665, [%rd8+264];
	xor.b32  	%r949, %r949, %r665;
	ld.global.u32 	%r666, [%rd8+268];
	xor.b32  	%r948, %r948, %r666;
	ld.global.u32 	%r667, [%rd8+272];
	xor.b32  	%r947, %r947, %r667;
	ld.global.u32 	%r668, [%rd8+276];
	xor.b32  	%r946, %r946, %r668;
$L__BB1_35:
	and.b32  	%r670, %r569, 16384;
	setp.eq.s32 	%p19, %r670, 0;
	@%p19 bra 	$L__BB1_37;
	ld.global.u32 	%r671, [%rd8+280];
	xor.b32  	%r950, %r950, %r671;
	ld.global.u32 	%r672, [%rd8+284];
	xor.b32  	%r949, %r949, %r672;
	ld.global.u32 	%r673, [%rd8+288];
	xor.b32  	%r948, %r948, %r673;
	ld.global.u32 	%r674, [%rd8+292];
	xor.b32  	%r947, %r947, %r674;
	ld.global.u32 	%r675, [%rd8+296];
	xor.b32  	%r946, %r946, %r675;
$L__BB1_37:
	and.b32  	%r677, %r569, 32768;
	setp.eq.s32 	%p20, %r677, 0;
	@%p20 bra 	$L__BB1_39;
	ld.global.u32 	%r678, [%rd8+300];
	xor.b32  	%r950, %r950, %r678;
	ld.global.u32 	%r679, [%rd8+304];
	xor.b32  	%r949, %r949, %r679;
	ld.global.u32 	%r680, [%rd8+308];
	xor.b32  	%r948, %r948, %r680;
	ld.global.u32 	%r681, [%rd8+312];
	xor.b32  	%r947, %r947, %r681;
	ld.global.u32 	%r682, [%rd8+316];
	xor.b32  	%r946, %r946, %r682;
$L__BB1_39:
	add.s32 	%r945, %r945, 16;
	setp.ne.s32 	%p21, %r945, 32;
	@%p21 bra 	$L__BB1_7;
	mad.lo.s32 	%r683, %r939, -31, %r21;
	add.s32 	%r939, %r683, 1;
	setp.ne.s32 	%p22, %r939, 5;
	@%p22 bra 	$L__BB1_6;
	st.local.u32 	[%rd2+4], %r950;
	st.local.v2.u32 	[%rd2+8], {%r949, %r948};
	st.local.v2.u32 	[%rd2+16], {%r947, %r946};
	setp.eq.s64 	%p23, %rd6, 1;
	@%p23 bra 	$L__BB1_116;
	mov.b32 	%r946, 0;
	mov.u32 	%r947, %r946;
	mov.u32 	%r948, %r946;
	mov.u32 	%r949, %r946;
	mov.u32 	%r950, %r946;
	mov.u32 	%r1031, %r946;
$L__BB1_43:
	mul.wide.u32 	%rd23, %r1031, 4;
	add.s64 	%rd24, %rd2, %rd23;
	ld.local.u32 	%r196, [%rd24+4];
	shl.b32 	%r197, %r1031, 5;
	mov.b32 	%r1037, 0;
$L__BB1_44:
	.pragma "nounroll";
	shr.u32 	%r686, %r196, %r1037;
	and.b32  	%r687, %r686, 1;
	setp.eq.b32 	%p24, %r687, 1;
	not.pred 	%p25, %p24;
	add.s32 	%r688, %r197, %r1037;
	mul.lo.s32 	%r689, %r688, 5;
	mul.wide.u32 	%rd25, %r689, 4;
	add.s64 	%rd9, %rd7, %rd25;
	@%p25 bra 	$L__BB1_46;
	ld.global.u32 	%r690, [%rd9];
	xor.b32  	%r950, %r950, %r690;
	ld.global.u32 	%r691, [%rd9+4];
	xor.b32  	%r949, %r949, %r691;
	ld.global.u32 	%r692, [%rd9+8];
	xor.b32  	%r948, %r948, %r692;
	ld.global.u32 	%r693, [%rd9+12];
	xor.b32  	%r947, %r947, %r693;
	ld.global.u32 	%r694, [%rd9+16];
	xor.b32  	%r946, %r946, %r694;
$L__BB1_46:
	and.b32  	%r696, %r686, 2;
	setp.eq.s32 	%p26, %r696, 0;
	@%p26 bra 	$L__BB1_48;
	ld.global.u32 	%r697, [%rd9+20];
	xor.b32  	%r950, %r950, %r697;
	ld.global.u32 	%r698, [%rd9+24];
	xor.b32  	%r949, %r949, %r698;
	ld.global.u32 	%r699, [%rd9+28];
	xor.b32  	%r948, %r948, %r699;
	ld.global.u32 	%r700, [%rd9+32];
	xor.b32  	%r947, %r947, %r700;
	ld.global.u32 	%r701, [%rd9+36];
	xor.b32  	%r946, %r946, %r701;
$L__BB1_48:
	and.b32  	%r703, %r686, 4;
	setp.eq.s32 	%p27, %r703, 0;
	@%p27 bra 	$L__BB1_50;
	ld.global.u32 	%r704, [%rd9+40];
	xor.b32  	%r950, %r950, %r704;
	ld.global.u32 	%r705, [%rd9+44];
	xor.b32  	%r949, %r949, %r705;
	ld.global.u32 	%r706, [%rd9+48];
	xor.b32  	%r948, %r948, %r706;
	ld.global.u32 	%r707, [%rd9+52];
	xor.b32  	%r947, %r947, %r707;
	ld.global.u32 	%r708, [%rd9+56];
	xor.b32  	%r946, %r946, %r708;
$L__BB1_50:
	and.b32  	%r710, %r686, 8;
	setp.eq.s32 	%p28, %r710, 0;
	@%p28 bra 	$L__BB1_52;
	ld.global.u32 	%r711, [%rd9+60];
	xor.b32  	%r950, %r950, %r711;
	ld.global.u32 	%r712, [%rd9+64];
	xor.b32  	%r949, %r949, %r712;
	ld.global.u32 	%r713, [%rd9+68];
	xor.b32  	%r948, %r948, %r713;
	ld.global.u32 	%r714, [%rd9+72];
	xor.b32  	%r947, %r947, %r714;
	ld.global.u32 	%r715, [%rd9+76];
	xor.b32  	%r946, %r946, %r715;
$L__BB1_52:
	and.b32  	%r717, %r686, 16;
	setp.eq.s32 	%p29, %r717, 0;
	@%p29 bra 	$L__BB1_54;
	ld.global.u32 	%r718, [%rd9+80];
	xor.b32  	%r950, %r950, %r718;
	ld.global.u32 	%r719, [%rd9+84];
	xor.b32  	%r949, %r949, %r719;
	ld.global.u32 	%r720, [%rd9+88];
	xor.b32  	%r948, %r948, %r720;
	ld.global.u32 	%r721, [%rd9+92];
	xor.b32  	%r947, %r947, %r721;
	ld.global.u32 	%r722, [%rd9+96];
	xor.b32  	%r946, %r946, %r722;
$L__BB1_54:
	and.b32  	%r724, %r686, 32;
	setp.eq.s32 	%p30, %r724, 0;
	@%p30 bra 	$L__BB1_56;
	ld.global.u32 	%r725, [%rd9+100];
	xor.b32  	%r950, %r950, %r725;
	ld.global.u32 	%r726, [%rd9+104];
	xor.b32  	%r949, %r949, %r726;
	ld.global.u32 	%r727, [%rd9+108];
	xor.b32  	%r948, %r948, %r727;
	ld.global.u32 	%r728, [%rd9+112];
	xor.b32  	%r947, %r947, %r728;
	ld.global.u32 	%r729, [%rd9+116];
	xor.b32  	%r946, %r946, %r729;
$L__BB1_56:
	and.b32  	%r731, %r686, 64;
	setp.eq.s32 	%p31, %r731, 0;
	@%p31 bra 	$L__BB1_58;
	ld.global.u32 	%r732, [%rd9+120];
	xor.b32  	%r950, %r950, %r732;
	ld.global.u32 	%r733, [%rd9+124];
	xor.b32  	%r949, %r949, %r733;
	ld.global.u32 	%r734, [%rd9+128];
	xor.b32  	%r948, %r948, %r734;
	ld.global.u32 	%r735, [%rd9+132];
	xor.b32  	%r947, %r947, %r735;
	ld.global.u32 	%r736, [%rd9+136];
	xor.b32  	%r946, %r946, %r736;
$L__BB1_58:
	and.b32  	%r738, %r686, 128;
	setp.eq.s32 	%p32, %r738, 0;
	@%p32 bra 	$L__BB1_60;
	ld.global.u32 	%r739, [%rd9+140];
	xor.b32  	%r950, %r950, %r739;
	ld.global.u32 	%r740, [%rd9+144];
	xor.b32  	%r949, %r949, %r740;
	ld.global.u32 	%r741, [%rd9+148];
	xor.b32  	%r948, %r948, %r741;
	ld.global.u32 	%r742, [%rd9+152];
	xor.b32  	%r947, %r947, %r742;
	ld.global.u32 	%r743, [%rd9+156];
	xor.b32  	%r946, %r946, %r743;
$L__BB1_60:
	and.b32  	%r745, %r686, 256;
	setp.eq.s32 	%p33, %r745, 0;
	@%p33 bra 	$L__BB1_62;
	ld.global.u32 	%r746, [%rd9+160];
	xor.b32  	%r950, %r950, %r746;
	ld.global.u32 	%r747, [%rd9+164];
	xor.b32  	%r949, %r949, %r747;
	ld.global.u32 	%r748, [%rd9+168];
	xor.b32  	%r948, %r948, %r748;
	ld.global.u32 	%r749, [%rd9+172];
	xor.b32  	%r947, %r947, %r749;
	ld.global.u32 	%r750, [%rd9+176];
	xor.b32  	%r946, %r946, %r750;
$L__BB1_62:
	and.b32  	%r752, %r686, 512;
	setp.eq.s32 	%p34, %r752, 0;
	@%p34 bra 	$L__BB1_64;
	ld.global.u32 	%r753, [%rd9+180];
	xor.b32  	%r950, %r950, %r753;
	ld.global.u32 	%r754, [%rd9+184];
	xor.b32  	%r949, %r949, %r754;
	ld.global.u32 	%r755, [%rd9+188];
	xor.b32  	%r948, %r948, %r755;
	ld.global.u32 	%r756, [%rd9+192];
	xor.b32  	%r947, %r947, %r756;
	ld.global.u32 	%r757, [%rd9+196];
	xor.b32  	%r946, %r946, %r757;
$L__BB1_64:
	and.b32  	%r759, %r686, 1024;
	setp.eq.s32 	%p35, %r759, 0;
	@%p35 bra 	$L__BB1_66;
	ld.global.u32 	%r760, [%rd9+200];
	xor.b32  	%r950, %r950, %r760;
	ld.global.u32 	%r761, [%rd9+204];
	xor.b32  	%r949, %r949, %r761;
	ld.global.u32 	%r762, [%rd9+208];
	xor.b32  	%r948, %r948, %r762;
	ld.global.u32 	%r763, [%rd9+212];
	xor.b32  	%r947, %r947, %r763;
	ld.global.u32 	%r764, [%rd9+216];
	xor.b32  	%r946, %r946, %r764;
$L__BB1_66:
	and.b32  	%r766, %r686, 2048;
	setp.eq.s32 	%p36, %r766, 0;
	@%p36 bra 	$L__BB1_68;
	ld.global.u32 	%r767, [%rd9+220];
	xor.b32  	%r950, %r950, %r767;
	ld.global.u32 	%r768, [%rd9+224];
	xor.b32  	%r949, %r949, %r768;
	ld.global.u32 	%r769, [%rd9+228];
	xor.b32  	%r948, %r948, %r769;
	ld.global.u32 	%r770, [%rd9+232];
	xor.b32  	%r947, %r947, %r770;
	ld.global.u32 	%r771, [%rd9+236];
	xor.b32  	%r946, %r946, %r771;
$L__BB1_68:
	and.b32  	%r773, %r686, 4096;
	setp.eq.s32 	%p37, %r773, 0;
	@%p37 bra 	$L__BB1_70;
	ld.global.u32 	%r774, [%rd9+240];
	xor.b32  	%r950, %r950, %r774;
	ld.global.u32 	%r775, [%rd9+244];
	xor.b32  	%r949, %r949, %r775;
	ld.global.u32 	%r776, [%rd9+248];
	xor.b32  	%r948, %r948, %r776;
	ld.global.u32 	%r777, [%rd9+252];
	xor.b32  	%r947, %r947, %r777;
	ld.global.u32 	%r778, [%rd9+256];
	xor.b32  	%r946, %r946, %r778;
$L__BB1_70:
	and.b32  	%r780, %r686, 8192;
	setp.eq.s32 	%p38, %r780, 0;
	@%p38 bra 	$L__BB1_72;
	ld.global.u32 	%r781, [%rd9+260];
	xor.b32  	%r950, %r950, %r781;
	ld.global.u32 	%r782, [%rd9+264];
	xor.b32  	%r949, %r949, %r782;
	ld.global.u32 	%r783, [%rd9+268];
	xor.b32  	%r948, %r948, %r783;
	ld.global.u32 	%r784, [%rd9+272];
	xor.b32  	%r947, %r947, %r784;
	ld.global.u32 	%r785, [%rd9+276];
	xor.b32  	%r946, %r946, %r785;
$L__BB1_72:
	and.b32  	%r787, %r686, 16384;
	setp.eq.s32 	%p39, %r787, 0;
	@%p39 bra 	$L__BB1_74;
	ld.global.u32 	%r788, [%rd9+280];
	xor.b32  	%r950, %r950, %r788;
	ld.global.u32 	%r789, [%rd9+284];
	xor.b32  	%r949, %r949, %r789;
	ld.global.u32 	%r790, [%rd9+288];
	xor.b32  	%r948, %r948, %r790;
	ld.global.u32 	%r791, [%rd9+292];
	xor.b32  	%r947, %r947, %r791;
	ld.global.u32 	%r792, [%rd9+296];
	xor.b32  	%r946, %r946, %r792;
$L__BB1_74:
	and.b32  	%r794, %r686, 32768;
	setp.eq.s32 	%p40, %r794, 0;
	@%p40 bra 	$L__BB1_76;
	ld.global.u32 	%r795, [%rd9+300];
	xor.b32  	%r950, %r950, %r795;
	ld.global.u32 	%r796, [%rd9+304];
	xor.b32  	%r949, %r949, %r796;
	ld.global.u32 	%r797, [%rd9+308];
	xor.b32  	%r948, %r948, %r797;
	ld.global.u32 	%r798, [%rd9+312];
	xor.b32  	%r947, %r947, %r798;
	ld.global.u32 	%r799, [%rd9+316];
	xor.b32  	%r946, %r946, %r799;
$L__BB1_76:
	add.s32 	%r1037, %r1037, 16;
	setp.ne.s32 	%p41, %r1037, 32;
	@%p41 bra 	$L__BB1_44;
	mad.lo.s32 	%r800, %r1031, -31, %r197;
	add.s32 	%r1031, %r800, 1;
	setp.ne.s32 	%p42, %r1031, 5;
	@%p42 bra 	$L__BB1_43;
	st.local.u32 	[%rd2+4], %r950;
	st.local.v2.u32 	[%rd2+8], {%r949, %r948};
	st.local.v2.u32 	[%rd2+16], {%r947, %r946};
	setp.ne.s64 	%p43, %rd6, 3;
	@%p43 bra 	$L__BB1_116;
	mov.b32 	%r946, 0;
	mov.u32 	%r947, %r946;
	mov.u32 	%r948, %r946;
	mov.u32 	%r949, %r946;
	mov.u32 	%r950, %r946;
	mov.u32 	%r1123, %r946;
$L__BB1_80:
	mul.wide.u32 	%rd26, %r1123, 4;
	add.s64 	%rd27, %rd2, %rd26;
	ld.local.u32 	%r372, [%rd27+4];
	shl.b32 	%r373, %r1123, 5;
	mov.b32 	%r1129, 0;
$L__BB1_81:
	.pragma "nounroll";
	shr.u32 	%r803, %r372, %r1129;
	and.b32  	%r804, %r803, 1;
	setp.eq.b32 	%p44, %r804, 1;
	not.pred 	%p45, %p44;
	add.s32 	%r805, %r373, %r1129;
	mul.lo.s32 	%r806, %r805, 5;
	mul.wide.u32 	%rd28, %r806, 4;
	add.s64 	%rd10, %rd7, %rd28;
	@%p45 bra 	$L__BB1_83;
	ld.global.u32 	%r807, [%rd10];
	xor.b32  	%r950, %r950, %r807;
	ld.global.u32 	%r808, [%rd10+4];
	xor.b32  	%r949, %r949, %r808;
	ld.global.u32 	%r809, [%rd10+8];
	xor.b32  	%r948, %r948, %r809;
	ld.global.u32 	%r810, [%rd10+12];
	xor.b32  	%r947, %r947, %r810;
	ld.global.u32 	%r811, [%rd10+16];
	xor.b32  	%r946, %r946, %r811;
$L__BB1_83:
	and.b32  	%r813, %r803, 2;
	setp.eq.s32 	%p46, %r813, 0;
	@%p46 bra 	$L__BB1_85;
	ld.global.u32 	%r814, [%rd10+20];
	xor.b32  	%r950, %r950, %r814;
	ld.global.u32 	%r815, [%rd10+24];
	xor.b32  	%r949, %r949, %r815;
	ld.global.u32 	%r816, [%rd10+28];
	xor.b32  	%r948, %r948, %r816;
	ld.global.u32 	%r817, [%rd10+32];
	xor.b32  	%r947, %r947, %r817;
	ld.global.u32 	%r818, [%rd10+36];
	xor.b32  	%r946, %r946, %r818;
$L__BB1_85:
	and.b32  	%r820, %r803, 4;
	setp.eq.s32 	%p47, %r820, 0;
	@%p47 bra 	$L__BB1_87;
	ld.global.u32 	%r821, [%rd10+40];
	xor.b32  	%r950, %r950, %r821;
	ld.global.u32 	%r822, [%rd10+44];
	xor.b32  	%r949, %r949, %r822;
	ld.global.u32 	%r823, [%rd10+48];
	xor.b32  	%r948, %r948, %r823;
	ld.global.u32 	%r824, [%rd10+52];
	xor.b32  	%r947, %r947, %r824;
	ld.global.u32 	%r825, [%rd10+56];
	xor.b32  	%r946, %r946, %r825;
$L__BB1_87:
	and.b32  	%r827, %r803, 8;
	setp.eq.s32 	%p48, %r827, 0;
	@%p48 bra 	$L__BB1_89;
	ld.global.u32 	%r828, [%rd10+60];
	xor.b32  	%r950, %r950, %r828;
	ld.global.u32 	%r829, [%rd10+64];
	xor.b32  	%r949, %r949, %r829;
	ld.global.u32 	%r830, [%rd10+68];
	xor.b32  	%r948, %r948, %r830;
	ld.global.u32 	%r831, [%rd10+72];
	xor.b32  	%r947, %r947, %r831;
	ld.global.u32 	%r832, [%rd10+76];
	xor.b32  	%r946, %r946, %r832;
$L__BB1_89:
	and.b32  	%r834, %r803, 16;
	setp.eq.s32 	%p49, %r834, 0;
	@%p49 bra 	$L__BB1_91;
	ld.global.u32 	%r835, [%rd10+80];
	xor.b32  	%r950, %r950, %r835;
	ld.global.u32 	%r836, [%rd10+84];
	xor.b32  	%r949, %r949, %r836;
	ld.global.u32 	%r837, [%rd10+88];
	xor.b32  	%r948, %r948, %r837;
	ld.global.u32 	%r838, [%rd10+92];
	xor.b32  	%r947, %r947, %r838;
	ld.global.u32 	%r839, [%rd10+96];
	xor.b32  	%r946, %r946, %r839;
$L__BB1_91:
	and.b32  	%r841, %r803, 32;
	setp.eq.s32 	%p50, %r841, 0;
	@%p50 bra 	$L__BB1_93;
	ld.global.u32 	%r842, [%rd10+100];
	xor.b32  	%r950, %r950, %r842;
	ld.global.u32 	%r843, [%rd10+104];
	xor.b32  	%r949, %r949, %r843;
	ld.global.u32 	%r844, [%rd10+108];
	xor.b32  	%r948, %r948, %r844;
	ld.global.u32 	%r845, [%rd10+112];
	xor.b32  	%r947, %r947, %r845;
	ld.global.u32 	%r846, [%rd10+116];
	xor.b32  	%r946, %r946, %r846;
$L__BB1_93:
	and.b32  	%r848, %r803, 64;
	setp.eq.s32 	%p51, %r848, 0;
	@%p51 bra 	$L__BB1_95;
	ld.global.u32 	%r849, [%rd10+120];
	xor.b32  	%r950, %r950, %r849;
	ld.global.u32 	%r850, [%rd10+124];
	xor.b32  	%r949, %r949, %r850;
	ld.global.u32 	%r851, [%rd10+128];
	xor.b32  	%r948, %r948, %r851;
	ld.global.u32 	%r852, [%rd10+132];
	xor.b32  	%r947, %r947, %r852;
	ld.global.u32 	%r853, [%rd10+136];
	xor.b32  	%r946, %r946, %r853;
$L__BB1_95:
	and.b32  	%r855, %r803, 128;
	setp.eq.s32 	%p52, %r855, 0;
	@%p52 bra 	$L__BB1_97;
	ld.global.u32 	%r856, [%rd10+140];
	xor.b32  	%r950, %r950, %r856;
	ld.global.u32 	%r857, [%rd10+144];
	xor.b32  	%r949, %r949, %r857;
	ld.global.u32 	%r858, [%rd10+148];
	xor.b32  	%r948, %r948, %r858;
	ld.global.u32 	%r859, [%rd10+152];
	xor.b32  	%r947, %r947, %r859;
	ld.global.u32 	%r860, [%rd10+156];
	xor.b32  	%r946, %r946, %r860;
$L__BB1_97:
	and.b32  	%r862, %r803, 256;
	setp.eq.s32 	%p53, %r862, 0;
	@%p53 bra 	$L__BB1_99;
	ld.global.u32 	%r863, [%rd10+160];
	xor.b32  	%r950, %r950, %r863;
	ld.global.u32 	%r864, [%rd10+164];
	xor.b32  	%r949, %r949, %r864;
	ld.global.u32 	%r865, [%rd10+168];
	xor.b32  	%r948, %r948, %r865;
	ld.global.u32 	%r866, [%rd10+172];
	xor.b32  	%r947, %r947, %r866;
	ld.global.u32 	%r867, [%rd10+176];
	xor.b32  	%r946, %r946, %r867;
$L__BB1_99:
	and.b32  	%r869, %r803, 512;
	setp.eq.s32 	%p54, %r869, 0;
	@%p54 bra 	$L__BB1_101;
	ld.global.u32 	%r870, [%rd10+180];
	xor.b32  	%r950, %r950, %r870;
	ld.global.u32 	%r871, [%rd10+184];
	xor.b32  	%r949, %r949, %r871;
	ld.global.u32 	%r872, [%rd10+188];
	xor.b32  	%r948, %r948, %r872;
	ld.global.u32 	%r873, [%rd10+192];
	xor.b32  	%r947, %r947, %r873;
	ld.global.u32 	%r874, [%rd10+196];
	xor.b32  	%r946, %r946, %r874;
$L__BB1_101:
	and.b32  	%r876, %r803, 1024;
	setp.eq.s32 	%p55, %r876, 0;
	@%p55 bra 	$L__BB1_103;
	ld.global.u32 	%r877, [%rd10+200];
	xor.b32  	%r950, %r950, %r877;
	ld.global.u32 	%r878, [%rd10+204];
	xor.b32  	%r949, %r949, %r878;
	ld.global.u32 	%r879, [%rd10+208];
	xor.b32  	%r948, %r948, %r879;
	ld.global.u32 	%r880, [%rd10+212];
	xor.b32  	%r947, %r947, %r880;
	ld.global.u32 	%r881, [%rd10+216];
	xor.b32  	%r946, %r946, %r881;
$L__BB1_103:
	and.b32  	%r883, %r803, 2048;
	setp.eq.s32 	%p56, %r883, 0;
	@%p56 bra 	$L__BB1_105;
	ld.global.u32 	%r884, [%rd10+220];
	xor.b32  	%r950, %r950, %r884;
	ld.global.u32 	%r885, [%rd10+224];
	xor.b32  	%r949, %r949, %r885;
	ld.global.u32 	%r886, [%rd10+228];
	xor.b32  	%r948, %r948, %r886;
	ld.global.u32 	%r887, [%rd10+232];
	xor.b32  	%r947, %r947, %r887;
	ld.global.u32 	%r888, [%rd10+236];
	xor.b32  	%r946, %r946, %r888;
$L__BB1_105:
	and.b32  	%r890, %r803, 4096;
	setp.eq.s32 	%p57, %r890, 0;
	@%p57 bra 	$L__BB1_107;
	ld.global.u32 	%r891, [%rd10+240];
	xor.b32  	%r950, %r950, %r891;
	ld.global.u32 	%r892, [%rd10+244];
	xor.b32  	%r949, %r949, %r892;
	ld.global.u32 	%r893, [%rd10+248];
	xor.b32  	%r948, %r948, %r893;
	ld.global.u32 	%r894, [%rd10+252];
	xor.b32  	%r947, %r947, %r894;
	ld.global.u32 	%r895, [%rd10+256];
	xor.b32  	%r946, %r946, %r895;
$L__BB1_107:
	and.b32  	%r897, %r803, 8192;
	setp.eq.s32 	%p58, %r897, 0;
	@%p58 bra 	$L__BB1_109;
	ld.global.u32 	%r898, [%rd10+260];
	xor.b32  	%r950, %r950, %r898;
	ld.global.u32 	%r899, [%rd10+264];
	xor.b32  	%r949, %r949, %r899;
	ld.global.u32 	%r900, [%rd10+268];
	xor.b32  	%r948, %r948, %r900;
	ld.global.u32 	%r901, [%rd10+272];
	xor.b32  	%r947, %r947, %r901;
	ld.global.u32 	%r902, [%rd10+276];
	xor.b32  	%r946, %r946, %r902;
$L__BB1_109:
	and.b32  	%r904, %r803, 16384;
	setp.eq.s32 	%p59, %r904, 0;
	@%p59 bra 	$L__BB1_111;
	ld.global.u32 	%r905, [%rd10+280];
	xor.b32  	%r950, %r950, %r905;
	ld.global.u32 	%r906, [%rd10+284];
	xor.b32  	%r949, %r949, %r906;
	ld.global.u32 	%r907, [%rd10+288];
	xor.b32  	%r948, %r948, %r907;
	ld.global.u32 	%r908, [%rd10+292];
	xor.b32  	%r947, %r947, %r908;
	ld.global.u32 	%r909, [%rd10+296];
	xor.b32  	%r946, %r946, %r909;
$L__BB1_111:
	and.b32  	%r911, %r803, 32768;
	setp.eq.s32 	%p60, %r911, 0;
	@%p60 bra 	$L__BB1_113;
	ld.global.u32 	%r912, [%rd10+300];
	xor.b32  	%r950, %r950, %r912;
	ld.global.u32 	%r913, [%rd10+304];
	xor.b32  	%r949, %r949, %r913;
	ld.global.u32 	%r914, [%rd10+308];
	xor.b32  	%r948, %r948, %r914;
	ld.global.u32 	%r915, [%rd10+312];
	xor.b32  	%r947, %r947, %r915;
	ld.global.u32 	%r916, [%rd10+316];
	xor.b32  	%r946, %r946, %r916;
$L__BB1_113:
	add.s32 	%r1129, %r1129, 16;
	setp.ne.s32 	%p61, %r1129, 32;
	@%p61 bra 	$L__BB1_81;
	mad.lo.s32 	%r917, %r1123, -31, %r373;
	add.s32 	%r1123, %r917, 1;
	setp.ne.s32 	%p62, %r1123, 5;
	@%p62 bra 	$L__BB1_80;
	st.local.u32 	[%rd2+4], %r950;
	st.local.v2.u32 	[%rd2+8], {%r949, %r948};
	st.local.v2.u32 	[%rd2+16], {%r947, %r946};
$L__BB1_116:
	shr.u64 	%rd36, %rd5, 2;
	add.s32 	%r933, %r933, 1;
	setp.gt.u64 	%p63, %rd5, 3;
	@%p63 bra 	$L__BB1_4;
$L__BB1_117:
	ld.param.u64 	%rd33, [_Z20init_weights_uniformPfmm_param_0];
	mov.b32 	%r918, 0;
	st.local.v2.u32 	[%rd2+24], {%r918, %r918};
	st.local.u32 	[%rd2+32], %r918;
	mov.b64 	%rd29, 0;
	st.local.u64 	[%rd2+40], %rd29;
	shr.u32 	%r919, %r950, 2;
	xor.b32  	%r920, %r919, %r950;
	st.local.u32 	[%rd2+4], %r949;
	st.local.v2.u32 	[%rd2+8], {%r948, %r947};
	shl.b32 	%r921, %r946, 4;
	shl.b32 	%r922, %r920, 1;
	xor.b32  	%r923, %r922, %r921;
	xor.b32  	%r924, %r923, %r920;
	xor.b32  	%r925, %r924, %r946;
	st.local.v2.u32 	[%rd2+16], {%r946, %r925};
	add.s32 	%r926, %r2, %r925;
	add.s32 	%r927, %r926, 362437;
	cvt.rn.f32.u32 	%f1, %r927;
	fma.rn.f32 	%f2, %f1, 0f2F800000, 0f2F000000;
	fma.rn.f32 	%f3, %f2, 0f40000000, 0fBF800000;
	cvta.to.global.u64 	%rd30, %rd33;
	shl.b64 	%rd31, %rd35, 2;
	add.s64 	%rd32, %rd30, %rd31;
	st.global.f32 	[%rd32], %f3;
	add.s64 	%rd35, %rd35, %rd3;
	setp.lt.u64 	%p64, %rd35, %rd14;
	@%p64 bra 	$L__BB1_2;
$L__BB1_118:
	ret;

}
	// .globl	_Z13matmul_kernelPfS_S_iii
.visible .entry _Z13matmul_kernelPfS_S_iii(
	.param .u64 .ptr .align 1 _Z13matmul_kernelPfS_S_iii_param_0,
	.param .u64 .ptr .align 1 _Z13matmul_kernelPfS_S_iii_param_1,
	.param .u64 .ptr .align 1 _Z13matmul_kernelPfS_S_iii_param_2,
	.param .u32 _Z13matmul_kernelPfS_S_iii_param_3,
	.param .u32 _Z13matmul_kernelPfS_S_iii_param_4,
	.param .u32 _Z13matmul_kernelPfS_S_iii_param_5
)
{
	.reg .pred 	%p<22>;
	.reg .b32 	%r<83>;
	.reg .b32 	%f<67>;
	.reg .b64 	%rd<54>;

	ld.param.u64 	%rd7, [_Z13matmul_kernelPfS_S_iii_param_0];
	ld.param.u64 	%rd8, [_Z13matmul_kernelPfS_S_iii_param_1];
	ld.param.u64 	%rd9, [_Z13matmul_kernelPfS_S_iii_param_2];
	ld.param.u32 	%r37, [_Z13matmul_kernelPfS_S_iii_param_3];
	ld.param.u32 	%r38, [_Z13matmul_kernelPfS_S_iii_param_4];
	ld.param.u32 	%r39, [_Z13matmul_kernelPfS_S_iii_param_5];
	cvta.to.global.u64 	%rd1, %rd9;
	cvta.to.global.u64 	%rd2, %rd8;
	cvta.to.global.u64 	%rd3, %rd7;
	mov.u32 	%r40, %ntid.x;
	mov.u32 	%r41, %ctaid.x;
	mov.u32 	%r42, %tid.x;
	mad.lo.s32 	%r72, %r40, %r41, %r42;
	mov.u32 	%r43, %ntid.y;
	mov.u32 	%r44, %ctaid.y;
	mov.u32 	%r45, %tid.y;
	mad.lo.s32 	%r2, %r43, %r44, %r45;
	mov.u32 	%r46, %nctaid.x;
	mul.lo.s32 	%r3, %r40, %r46;
	mov.u32 	%r47, %nctaid.y;
	mul.lo.s32 	%r4, %r43, %r47;
	setp.ge.s32 	%p1, %r72, %r39;
	@%p1 bra 	$L__BB2_27;
	setp.lt.s32 	%p2, %r37, 1;
	@%p2 bra 	$L__BB2_18;
	and.b32  	%r5, %r37, 7;
	and.b32  	%r6, %r37, 2147483640;
	shl.b32 	%r7, %r38, 3;
	add.s64 	%rd4, %rd2, 16;
	mul.wide.s32 	%rd44, %r38, 4;
$L__BB2_3:
	setp.lt.s32 	%p11, %r2, %r38;
	@%p11 bra 	$L__BB2_5;
$L__BB2_4:
	add.s32 	%r72, %r72, %r3;
	setp.lt.s32 	%p21, %r72, %r39;
	@%p21 bra 	$L__BB2_3;
	bra.uni 	$L__BB2_27;
$L__BB2_5:
	mul.lo.s32 	%r10, %r72, %r37;
	mov.u32 	%r73, %r2;
$L__BB2_6:
	setp.lt.u32 	%p12, %r37, 8;
	mov.f32 	%f66, 0f00000000;
	mov.b32 	%r78, 0;
	@%p12 bra 	$L__BB2_9;
	and.b32  	%r61, %r37, 2147483640;
	neg.s32 	%r76, %r61;
	mov.f32 	%f66, 0f00000000;
	mov.u32 	%r74, %r10;
	mov.u32 	%r75, %r73;
$L__BB2_8:
	.pragma "nounroll";
	mul.wide.s32 	%rd20, %r74, 4;
	add.s64 	%rd21, %rd4, %rd20;
	ld.global.f32 	%f16, [%rd21+-16];
	mul.wide.s32 	%rd22, %r75, 4;
	add.s64 	%rd23, %rd1, %rd22;
	ld.global.f32 	%f17, [%rd23];
	fma.rn.f32 	%f18, %f16, %f17, %f66;
	ld.global.f32 	%f19, [%rd21+-12];
	mul.wide.s32 	%rd24, %r38, 4;
	add.s64 	%rd25, %rd23, %rd24;
	ld.global.f32 	%f20, [%rd25];
	fma.rn.f32 	%f21, %f19, %f20, %f18;
	ld.global.f32 	%f22, [%rd21+-8];
	add.s64 	%rd26, %rd25, %rd24;
	ld.global.f32 	%f23, [%rd26];
	fma.rn.f32 	%f24, %f22, %f23, %f21;
	ld.global.f32 	%f25, [%rd21+-4];
	add.s64 	%rd27, %rd26, %rd24;
	ld.global.f32 	%f26, [%rd27];
	fma.rn.f32 	%f27, %f25, %f26, %f24;
	ld.global.f32 	%f28, [%rd21];
	add.s64 	%rd28, %rd27, %rd24;
	ld.global.f32 	%f29, [%rd28];
	fma.rn.f32 	%f30, %f28, %f29, %f27;
	ld.global.f32 	%f31, [%rd21+4];
	add.s64 	%rd29, %rd28, %rd24;
	ld.global.f32 	%f32, [%rd29];
	fma.rn.f32 	%f33, %f31, %f32, %f30;
	ld.global.f32 	%f34, [%rd21+8];
	add.s64 	%rd30, %rd29, %rd24;
	ld.global.f32 	%f35, [%rd30];
	fma.rn.f32 	%f36, %f34, %f35, %f33;
	ld.global.f32 	%f37, [%rd21+12];
	add.s64 	%rd31, %rd30, %rd24;
	ld.global.f32 	%f38, [%rd31];
	fma.rn.f32 	%f66, %f37, %f38, %f36;
	add.s32 	%r76, %r76, 8;
	add.s32 	%r75, %r75, %r7;
	add.s32 	%r74, %r74, 8;
	setp.ne.s32 	%p13, %r76, 0;
	mov.u32 	%r78, %r6;
	@%p13 bra 	$L__BB2_8;
$L__BB2_9:
	setp.eq.s32 	%p14, %r5, 0;
	@%p14 bra 	$L__BB2_17;
	add.s32 	%r62, %r5, -1;
	setp.lt.u32 	%p15, %r62, 3;
	@%p15 bra 	$L__BB2_12;
	add.s32 	%r63, %r78, %r10;
	mul.wide.s32 	%rd32, %r63, 4;
	add.s64 	%rd33, %rd2, %rd32;
	ld.global.f32 	%f40, [%rd33];
	mad.lo.s32 	%r64, %r78, %r38, %r73;
	mul.wide.s32 	%rd34, %r64, 4;
	add.s64 	%rd35, %rd1, %rd34;
	ld.global.f32 	%f41, [%rd35];
	fma.rn.f32 	%f42, %f40, %f41, %f66;
	ld.global.f32 	%f43, [%rd33+4];
	add.s64 	%rd37, %rd35, %rd44;
	ld.global.f32 	%f44, [%rd37];
	fma.rn.f32 	%f45, %f43, %f44, %f42;
	ld.global.f32 	%f46, [%rd33+8];
	add.s64 	%rd38, %rd37, %rd44;
	ld.global.f32 	%f47, [%rd38];
	fma.rn.f32 	%f48, %f46, %f47, %f45;
	ld.global.f32 	%f49, [%rd33+12];
	add.s64 	%rd39, %rd38, %rd44;
	ld.global.f32 	%f50, [%rd39];
	fma.rn.f32 	%f66, %f49, %f50, %f48;
	add.s32 	%r78, %r78, 4;
$L__BB2_12:
	and.b32  	%r65, %r37, 3;
	setp.eq.s32 	%p16, %r65, 0;
	@%p16 bra 	$L__BB2_17;
	setp.eq.s32 	%p17, %r65, 1;
	@%p17 bra 	$L__BB2_15;
	add.s32 	%r66, %r78, %r10;
	mul.wide.s32 	%rd40, %r66, 4;
	add.s64 	%rd41, %rd2, %rd40;
	ld.global.f32 	%f52, [%rd41];
	mad.lo.s32 	%r67, %r78, %r38, %r73;
	mul.wide.s32 	%rd42, %r67, 4;
	add.s64 	%rd43, %rd1, %rd42;
	ld.global.f32 	%f53, [%rd43];
	fma.rn.f32 	%f54, %f52, %f53, %f66;
	ld.global.f32 	%f55, [%rd41+4];
	add.s64 	%rd45, %rd43, %rd44;
	ld.global.f32 	%f56, [%rd45];
	fma.rn.f32 	%f66, %f55, %f56, %f54;
	add.s32 	%r78, %r78, 2;
$L__BB2_15:
	and.b32  	%r68, %r37, 1;
	setp.eq.b32 	%p18, %r68, 1;
	not.pred 	%p19, %p18;
	@%p19 bra 	$L__BB2_17;
	add.s32 	%r69, %r78, %r10;
	mul.wide.s32 	%rd46, %r69, 4;
	add.s64 	%rd47, %rd2, %rd46;
	ld.global.f32 	%f57, [%rd47];
	mad.lo.s32 	%r70, %r78, %r38, %r73;
	mul.wide.s32 	%rd48, %r70, 4;
	add.s64 	%rd49, %rd1, %rd48;
	ld.global.f32 	%f58, [%rd49];
	fma.rn.f32 	%f66, %f57, %f58, %f66;
$L__BB2_17:
	ld.param.u64 	%rd53, [_Z13matmul_kernelPfS_S_iii_param_0];
	mad.lo.s32 	%r71, %r72, %r38, %r73;
	cvta.to.global.u64 	%rd50, %rd53;
	mul.wide.s32 	%rd51, %r71, 4;
	add.s64 	%rd52, %rd50, %rd51;
	st.global.f32 	[%rd52], %f66;
	add.s32 	%r73, %r73, %r4;
	setp.lt.s32 	%p20, %r73, %r38;
	@%p20 bra 	$L__BB2_6;
	bra.uni 	$L__BB2_4;
$L__BB2_18:
	add.s32 	%r25, %r2, %r4;
	max.s32 	%r48, %r38, %r25;
	setp.lt.s32 	%p3, %r25, %r38;
	selp.u32 	%r49, 1, 0, %p3;
	add.s32 	%r50, %r25, %r49;
	sub.s32 	%r51, %r48, %r50;
	div.u32 	%r52, %r51, %r4;
	add.s32 	%r26, %r52, %r49;
	and.b32  	%r27, %r26, 3;
	add.s32 	%r28, %r25, %r4;
	add.s32 	%r29, %r28, %r4;
$L__BB2_19:
	setp.ge.s32 	%p4, %r2, %r38;
	@%p4 bra 	$L__BB2_26;
	setp.eq.s32 	%p5, %r27, 3;
	mul.lo.s32 	%r31, %r72, %r38;
	mov.u32 	%r81, %r2;
	@%p5 bra 	$L__BB2_24;
	setp.eq.s32 	%p6, %r27, 0;
	add.s32 	%r53, %r2, %r31;
	mul.wide.s32 	%rd10, %r53, 4;
	add.s64 	%rd5, %rd3, %rd10;
	mov.b32 	%r54, 0;
	st.global.u32 	[%rd5], %r54;
	mov.u32 	%r81, %r25;
	@%p6 bra 	$L__BB2_24;
	setp.eq.s32 	%p7, %r27, 1;
	shl.b32 	%r32, %r4, 2;
	cvt.u64.u32 	%rd11, %r32;
	add.s64 	%rd6, %rd5, %rd11;
	mov.b32 	%r55, 0;
	st.global.u32 	[%rd6], %r55;
	mov.u32 	%r81, %r28;
	@%p7 bra 	$L__BB2_24;
	add.s64 	%rd13, %rd6, %rd11;
	mov.b32 	%r56, 0;
	st.global.u32 	[%rd13], %r56;
	mov.u32 	%r81, %r29;
$L__BB2_24:
	setp.lt.u32 	%p8, %r26, 3;
	@%p8 bra 	$L__BB2_26;
$L__BB2_25:
	add.s32 	%r57, %r81, %r31;
	mul.wide.s32 	%rd14, %r57, 4;
	add.s64 	%rd15, %rd3, %rd14;
	mov.b32 	%r58, 0;
	st.global.u32 	[%rd15], %r58;
	shl.b32 	%r59, %r4, 2;
	cvt.u64.u32 	%rd16, %r59;
	add.s64 	%rd17, %rd15, %rd16;
	st.global.u32 	[%rd17], %r58;
	add.s64 	%rd18, %rd17, %rd16;
	st.global.u32 	[%rd18], %r58;
	add.s64 	%rd19, %rd18, %rd16;
	st.global.u32 	[%rd19], %r58;
	add.s32 	%r81, %r59, %r81;
	setp.lt.s32 	%p9, %r81, %r38;
	@%p9 bra 	$L__BB2_25;
$L__BB2_26:
	add.s32 	%r72, %r72, %r3;
	setp.lt.s32 	%p10, %r72, %r39;
	@%p10 bra 	$L__BB2_19;
$L__BB2_27:
	ret;

}
	// .globl	_Z7softmaxPKfPfii
.visible .entry _Z7softmaxPKfPfii(
	.param .u64 .ptr .align 1 _Z7softmaxPKfPfii_param_0,
	.param .u64 .ptr .align 1 _Z7softmaxPKfPfii_param_1,
	.param .u32 _Z7softmaxPKfPfii_param_2,
	.param .u32 _Z7softmaxPKfPfii_param_3
)
{
	.reg .pred 	%p<28>;
	.reg .b32 	%r<120>;
	.reg .b32 	%f<497>;
	.reg .b64 	%rd<58>;

	ld.param.u64 	%rd14, [_Z7softmaxPKfPfii_param_0];
	ld.param.u64 	%rd15, [_Z7softmaxPKfPfii_param_1];
	ld.param.s32 	%rd4, [_Z7softmaxPKfPfii_param_2];
	ld.param.u32 	%r30, [_Z7softmaxPKfPfii_param_3];
	cvta.to.global.u64 	%rd1, %rd15;
	cvta.to.global.u64 	%rd2, %rd14;
	mov.u32 	%r31, %ctaid.x;
	mov.u32 	%r32, %ntid.x;
	mov.u32 	%r33, %tid.x;
	mad.lo.s32 	%r34, %r31, %r32, %r33;
	cvt.u64.u32 	%rd56, %r34;
	mov.u32 	%r35, %nctaid.x;
	mul.lo.s32 	%r1, %r32, %r35;
	setp.ge.u64 	%p1, %rd56, %rd4;
	setp.lt.s32 	%p2, %r30, 1;
	or.pred  	%p3, %p1, %p2;
	@%p3 bra 	$L__BB3_38;
	and.b32  	%r2, %r30, 15;
	and.b32  	%r3, %r30, 7;
	and.b32  	%r4, %r30, 3;
	and.b32  	%r5, %r30, 2147483632;
	and.b32  	%r6, %r30, 2147483640;
	and.b32  	%r7, %r30, 1;
	cvt.u64.u32 	%rd5, %r1;
$L__BB3_2:
	setp.lt.u32 	%p4, %r30, 16;
	cvt.u32.u64 	%r37, %rd56;
	mul.lo.s32 	%r38, %r30, %r37;
	cvt.s64.s32 	%rd7, %r38;
	mov.f32 	%f496, 0fFF800000;
	mov.b32 	%r118, 0;
	@%p4 bra 	$L__BB3_5;
	and.b32  	%r39, %r30, 2147483632;
	neg.s32 	%r108, %r39;
	shl.b64 	%rd16, %rd7, 2;
	add.s64 	%rd17, %rd2, %rd16;
	add.s64 	%rd57, %rd17, 32;
	mov.f32 	%f496, 0fFF800000;
$L__BB3_4:
	.pragma "nounroll";
	ld.global.f32 	%f31, [%rd57+-32];
	max.f32 	%f32, %f496, %f31;
	ld.global.f32 	%f33, [%rd57+-28];
	max.f32 	%f34, %f32, %f33;
	ld.global.f32 	%f35, [%rd57+-24];
	max.f32 	%f36, %f34, %f35;
	ld.global.f32 	%f37, [%rd57+-20];
	max.f32 	%f38, %f36, %f37;
	ld.global.f32 	%f39, [%rd57+-16];
	max.f32 	%f40, %f38, %f39;
	ld.global.f32 	%f41, [%rd57+-12];
	max.f32 	%f42, %f40, %f41;
	ld.global.f32 	%f43, [%rd57+-8];
	max.f32 	%f44, %f42, %f43;
	ld.global.f32 	%f45, [%rd57+-4];
	max.f32 	%f46, %f44, %f45;
	ld.global.f32 	%f47, [%rd57];
	max.f32 	%f48, %f46, %f47;
	ld.global.f32 	%f49, [%rd57+4];
	max.f32 	%f50, %f48, %f49;
	ld.global.f32 	%f51, [%rd57+8];
	max.f32 	%f52, %f50, %f51;
	ld.global.f32 	%f53, [%rd57+12];
	max.f32 	%f54, %f52, %f53;
	ld.global.f32 	%f55, [%rd57+16];
	max.f32 	%f56, %f54, %f55;
	ld.global.f32 	%f57, [%rd57+20];
	max.f32 	%f58, %f56, %f57;
	ld.global.f32 	%f59, [%rd57+24];
	max.f32 	%f60, %f58, %f59;
	ld.global.f32 	%f61, [%rd57+28];
	max.f32 	%f496, %f60, %f61;
	add.s32 	%r108, %r108, 16;
	add.s64 	%rd57, %rd57, 64;
	setp.eq.s32 	%p5, %r108, 0;
	mov.u32 	%r118, %r5;
	@%p5 bra 	$L__BB3_5;
	bra.uni 	$L__BB3_4;
$L__BB3_5:
	shl.b64 	%rd18, %rd7, 2;
	add.s64 	%rd12, %rd2, %rd18;
	setp.eq.s32 	%p6, %r2, 0;
	@%p6 bra 	$L__BB3_15;
	add.s32 	%r40, %r2, -1;
	setp.lt.u32 	%p7, %r40, 7;
	@%p7 bra 	$L__BB3_8;
	mul.wide.u32 	%rd19, %r118, 4;
	add.s64 	%rd20, %rd12, %rd19;
	ld.global.f32 	%f63, [%rd20];
	max.f32 	%f64, %f496, %f63;
	ld.global.f32 	%f65, [%rd20+4];
	max.f32 	%f66, %f64, %f65;
	ld.global.f32 	%f67, [%rd20+8];
	max.f32 	%f68, %f66, %f67;
	ld.global.f32 	%f69, [%rd20+12];
	max.f32 	%f70, %f68, %f69;
	ld.global.f32 	%f71, [%rd20+16];
	max.f32 	%f72, %f70, %f71;
	ld.global.f32 	%f73, [%rd20+20];
	max.f32 	%f74, %f72, %f73;
	ld.global.f32 	%f75, [%rd20+24];
	max.f32 	%f76, %f74, %f75;
	ld.global.f32 	%f77, [%rd20+28];
	max.f32 	%f496, %f76, %f77;
	add.s32 	%r118, %r118, 8;
$L__BB3_8:
	setp.eq.s32 	%p8, %r3, 0;
	@%p8 bra 	$L__BB3_15;
	add.s32 	%r41, %r3, -1;
	setp.lt.u32 	%p9, %r41, 3;
	@%p9 bra 	$L__BB3_11;
	mul.wide.u32 	%rd21, %r118, 4;
	add.s64 	%rd22, %rd12, %rd21;
	ld.global.f32 	%f79, [%rd22];
	max.f32 	%f80, %f496, %f79;
	ld.global.f32 	%f81, [%rd22+4];
	max.f32 	%f82, %f80, %f81;
	ld.global.f32 	%f83, [%rd22+8];
	max.f32 	%f84, %f82, %f83;
	ld.global.f32 	%f85, [%rd22+12];
	max.f32 	%f496, %f84, %f85;
	add.s32 	%r118, %r118, 4;
$L__BB3_11:
	setp.eq.s32 	%p10, %r4, 0;
	@%p10 bra 	$L__BB3_15;
	setp.eq.s32 	%p11, %r4, 1;
	mul.wide.u32 	%rd23, %r118, 4;
	add.s64 	%rd13, %rd12, %rd23;
	ld.global.f32 	%f86, [%rd13];
	max.f32 	%f496, %f496, %f86;
	@%p11 bra 	$L__BB3_15;
	setp.eq.s32 	%p12, %r4, 2;
	ld.global.f32 	%f87, [%rd13+4];
	max.f32 	%f496, %f496, %f87;
	@%p12 bra 	$L__BB3_15;
	ld.global.f32 	%f88, [%rd13+8];
	max.f32 	%f496, %f496, %f88;
$L__BB3_15:
	setp.lt.u32 	%p13, %r30, 8;
	mov.f32 	%f489, 0f00000000;
	mov.b32 	%r111, 0;
	@%p13 bra 	$L__BB3_18;
	mov.f32 	%f489, 0f00000000;
	mov.b32 	%r109, 0;
$L__BB3_17:
	.pragma "nounroll";
	mul.wide.u32 	%rd24, %r109, 4;
	add.s64 	%rd25, %rd12, %rd24;
	ld.global.f32 	%f92, [%rd25];
	sub.f32 	%f93, %f92, %f496;
	fma.rn.f32 	%f94, %f93, 0f3BBB989D, 0f3F000000;
	cvt.sat.f32.f32 	%f95, %f94;
	mov.f32 	%f96, 0f4B400001;
	mov.f32 	%f97, 0f437C0000;
	fma.rm.f32 	%f98, %f95, %f97, %f96;
	add.f32 	%f99, %f98, 0fCB40007F;
	neg.f32 	%f100, %f99;
	fma.rn.f32 	%f101, %f93, 0f3FB8AA3B, %f100;
	fma.rn.f32 	%f102, %f93, 0f32A57060, %f101;
	mov.b32 	%r44, %f98;
	shl.b32 	%r45, %r44, 23;
	mov.b32 	%f103, %r45;
	ex2.approx.ftz.f32 	%f104, %f102;
	fma.rn.f32 	%f105, %f104, %f103, %f489;
	ld.global.f32 	%f106, [%rd25+4];
	sub.f32 	%f107, %f106, %f496;
	fma.rn.f32 	%f108, %f107, 0f3BBB989D, 0f3F000000;
	cvt.sat.f32.f32 	%f109, %f108;
	fma.rm.f32 	%f110, %f109, %f97, %f96;
	add.f32 	%f111, %f110, 0fCB40007F;
	neg.f32 	%f112, %f111;
	fma.rn.f32 	%f113, %f107, 0f3FB8AA3B, %f112;
	fma.rn.f32 	%f114, %f107, 0f32A57060, %f113;
	mov.b32 	%r46, %f110;
	shl.b32 	%r47, %r46, 23;
	mov.b32 	%f115, %r47;
	ex2.approx.ftz.f32 	%f116, %f114;
	fma.rn.f32 	%f117, %f116, %f115, %f105;
	ld.global.f32 	%f118, [%rd25+8];
	sub.f32 	%f119, %f118, %f496;
	fma.rn.f32 	%f120, %f119, 0f3BBB989D, 0f3F000000;
	cvt.sat.f32.f32 	%f121, %f120;
	fma.rm.f32 	%f122, %f121, %f97, %f96;
	add.f32 	%f123, %f122, 0fCB40007F;
	neg.f32 	%f124, %f123;
	fma.rn.f32 	%f125, %f119, 0f3FB8AA3B, %f124;
	fma.rn.f32 	%f126, %f119, 0f32A57060, %f125;
	mov.b32 	%r48, %f122;
	shl.b32 	%r49, %r48, 23;
	mov.b32 	%f127, %r49;
	ex2.approx.ftz.f32 	%f128, %f126;
	fma.rn.f32 	%f129, %f128, %f127, %f117;
	ld.global.f32 	%f130, [%rd25+12];
	sub.f32 	%f131, %f130, %f496;
	fma.rn.f32 	%f132, %f131, 0f3BBB989D, 0f3F000000;
	cvt.sat.f32.f32 	%f133, %f132;
	fma.rm.f32 	%f134, %f133, %f97, %f96;
	add.f32 	%f135, %f134, 0fCB40007F;
	neg.f32 	%f136, %f135;
	fma.rn.f32 	%f137, %f131, 0f3FB8AA3B, %f136;
	fma.rn.f32 	%f138, %f131, 0f32A57060, %f137;
	mov.b32 	%r50, %f134;
	shl.b32 	%r51, %r50, 23;
	mov.b32 	%f139, %r51;
	ex2.approx.ftz.f32 	%f140, %f138;
	fma.rn.f32 	%f141, %f140, %f139, %f129;
	ld.global.f32 	%f142, [%rd25+16];
	sub.f32 	%f143, %f142, %f496;
	fma.rn.f32 	%f144, %f143, 0f3BBB989D, 0f3F000000;
	cvt.sat.f32.f32 	%f145, %f144;
	fma.rm.f32 	%f146, %f145, %f97, %f96;
	add.f32 	%f147, %f146, 0fCB40007F;
	neg.f32 	%f148, %f147;
	fma.rn.f32 	%f149, %f143, 0f3FB8AA3B, %f148;
	fma.rn.f32 	%f150, %f143, 0f32A57060, %f149;
	mov.b32 	%r52, %f146;
	shl.b32 	%r53, %r52, 23;
	mov.b32 	%f151, %r53;
	ex2.approx.ftz.f32 	%f152, %f150;
	fma.rn.f32 	%f153, %f152, %f151, %f141;
	ld.global.f32 	%f154, [%rd25+20];
	sub.f32 	%f155, %f154, %f496;
	fma.rn.f32 	%f156, %f155, 0f3BBB989D, 0f3F000000;
	cvt.sat.f32.f32 	%f157, %f156;
	fma.rm.f32 	%f158, %f157, %f97, %f96;
	add.f32 	%f159, %f158, 0fCB40007F;
	neg.f32 	%f160, %f159;
	fma.rn.f32 	%f161, %f155, 0f3FB8AA3B, %f160;
	fma.rn.f32 	%f162, %f155, 0f32A57060, %f161;
	mov.b32 	%r54, %f158;
	shl.b32 	%r55, %r54, 23;
	mov.b32 	%f163, %r55;
	ex2.approx.ftz.f32 	%f164, %f162;
	fma.rn.f32 	%f165, %f164, %f163, %f153;
	ld.global.f32 	%f166, [%rd25+24];
	sub.f32 	%f167, %f166, %f496;
	fma.rn.f32 	%f168, %f167, 0f3BBB989D, 0f3F000000;
	cvt.sat.f32.f32 	%f169, %f168;
	fma.rm.f32 	%f170, %f169, %f97, %f96;
	add.f32 	%f171, %f170, 0fCB40007F;
	neg.f32 	%f172, %f171;
	fma.rn.f32 	%f173, %f167, 0f3FB8AA3B, %f172;
	fma.rn.f32 	%f174, %f167, 0f32A57060, %f173;
	mov.b32 	%r56, %f170;
	shl.b32 	%r57, %r56, 23;
	mov.b32 	%f175, %r57;
	ex2.approx.ftz.f32 	%f176, %f174;
	fma.rn.f32 	%f177, %f176, %f175, %f165;
	ld.global.f32 	%f178, [%rd25+28];
	sub.f32 	%f179, %f178, %f496;
	fma.rn.f32 	%f180, %f179, 0f3BBB989D, 0f3F000000;
	cvt.sat.f32.f32 	%f181, %f180;
	fma.rm.f32 	%f182, %f181, %f97, %f96;
	add.f32 	%f183, %f182, 0fCB40007F;
	neg.f32 	%f184, %f183;
	fma.rn.f32 	%f185, %f179, 0f3FB8AA3B, %f184;
	fma.rn.f32 	%f186, %f179, 0f32A57060, %f185;
	mov.b32 	%r58, %f182;
	shl.b32 	%r59, %r58, 23;
	mov.b32 	%f187, %r59;
	ex2.approx.ftz.f32 	%f188, %f186;
	fma.rn.f32 	%f489, %f188, %f187, %f177;
	add.s32 	%r109, %r109, 8;
	setp.ne.s32 	%p14, %r109, %r6;
	mov.u32 	%r111, %r6;
	@%p14 bra 	$L__BB3_17;
$L__BB3_18:
	setp.eq.s32 	%p15, %r3, 0;
	@%p15 bra 	$L__BB3_26;
	add.s32 	%r60, %r3, -1;
	setp.lt.u32 	%p16, %r60, 3;
	@%p16 bra 	$L__BB3_21;
	mul.wide.u32 	%rd26, %r111, 4;
	add.s64 	%rd27, %rd12, %rd26;
	ld.global.f32 	%f190, [%rd27];
	sub.f32 	%f191, %f190, %f496;
	fma.rn.f32 	%f192, %f191, 0f3BBB989D, 0f3F000000;
	cvt.sat.f32.f32 	%f193, %f192;
	mov.f32 	%f194, 0f4B400001;
	mov.f32 	%f195, 0f437C0000;
	fma.rm.f32 	%f196, %f193, %f195, %f194;
	add.f32 	%f197, %f196, 0fCB40007F;
	neg.f32 	%f198, %f197;
	fma.rn.f32 	%f199, %f191, 0f3FB8AA3B, %f198;
	fma.rn.f32 	%f200, %f191, 0f32A57060, %f199;
	mov.b32 	%r61, %f196;
	shl.b32 	%r62, %r61, 23;
	mov.b32 	%f201, %r62;
	ex2.approx.ftz.f32 	%f202, %f200;
	fma.rn.f32 	%f203, %f202, %f201, %f489;
	ld.global.f32 	%f204, [%rd27+4];
	sub.f32 	%f205, %f204, %f496;
	fma.rn.f32 	%f206, %f205, 0f3BBB989D, 0f3F000000;
	cvt.sat.f32.f32 	%f207, %f206;
	fma.rm.f32 	%f208, %f207, %f195, %f194;
	add.f32 	%f209, %f208, 0fCB40007F;
	neg.f32 	%f210, %f209;
	fma.rn.f32 	%f211, %f205, 0f3FB8AA3B, %f210;
	fma.rn.f32 	%f212, %f205, 0f32A57060, %f211;
	mov.b32 	%r63, %f208;
	shl.b32 	%r64, %r63, 23;
	mov.b32 	%f213, %r64;
	ex2.approx.ftz.f32 	%f214, %f212;
	fma.rn.f32 	%f215, %f214, %f213, %f203;
	ld.global.f32 	%f216, [%rd27+8];
	sub.f32 	%f217, %f216, %f496;
	fma.rn.f32 	%f218, %f217, 0f3BBB989D, 0f3F000000;
	cvt.sat.f32.f32 	%f219, %f218;
	fma.rm.f32 	%f220, %f219, %f195, %f194;
	add.f32 	%f221, %f220, 0fCB40007F;
	neg.f32 	%f222, %f221;
	fma.rn.f32 	%f223, %f217, 0f3FB8AA3B, %f222;
	fma.rn.f32 	%f224, %f217, 0f32A57060, %f223;
	mov.b32 	%r65, %f220;
	shl.b32 	%r66, %r65, 23;
	mov.b32 	%f225, %r66;
	ex2.approx.ftz.f32 	%f226, %f224;
	fma.rn.f32 	%f227, %f226, %f225, %f215;
	ld.global.f32 	%f228, [%rd27+12];
	sub.f32 	%f229, %f228, %f496;
	fma.rn.f32 	%f230, %f229, 0f3BBB989D, 0f3F000000;
	cvt.sat.f32.f32 	%f231, %f230;
	fma.rm.f32 	%f232, %f231, %f195, %f194;
	add.f32 	%f233, %f232, 0fCB40007F;
	neg.f32 	%f234, %f233;
	fma.rn.f32 	%f235, %f229, 0f3FB8AA3B, %f234;
	fma.rn.f32 	%f236, %f229, 0f32A57060, %f235;
	mov.b32 	%r67, %f232;
	shl.b32 	%r68, %r67, 23;
	mov.b32 	%f237, %r68;
	ex2.approx.ftz.f32 	%f238, %f236;
	fma.rn.f32 	%f489, %f238, %f237, %f227;
	add.s32 	%r111, %r111, 4;
$L__BB3_21:
	setp.eq.s32 	%p17, %r4, 0;
	@%p17 bra 	$L__BB3_26;
	setp.eq.s32 	%p18, %r4, 1;
	@%p18 bra 	$L__BB3_24;
	mul.wide.u32 	%rd28, %r111, 4;
	add.s64 	%rd29, %rd12, %rd28;
	ld.global.f32 	%f240, [%rd29];
	sub.f32 	%f241, %f240, %f496;
	fma.rn.f32 	%f242, %f241, 0f3BBB989D, 0f3F000000;
	cvt.sat.f32.f32 	%f243, %f242;
	mov.f32 	%f244, 0f4B400001;
	mov.f32 	%f245, 0f437C0000;
	fma.rm.f32 	%f246, %f243, %f245, %f244;
	add.f32 	%f247, %f246, 0fCB40007F;
	neg.f32 	%f248, %f247;
	fma.rn.f32 	%f249, %f241, 0f3FB8AA3B, %f248;
	fma.rn.f32 	%f250, %f241, 0f32A57060, %f249;
	mov.b32 	%r69, %f246;
	shl.b32 	%r70, %r69, 23;
	mov.b32 	%f251, %r70;
	ex2.approx.ftz.f32 	%f252, %f250;
	fma.rn.f32 	%f253, %f252, %f251, %f489;
	ld.global.f32 	%f254, [%rd29+4];
	sub.f32 	%f255, %f254, %f496;
	fma.rn.f32 	%f256, %f255, 0f3BBB989D, 0f3F000000;
	cvt.sat.f32.f32 	%f257, %f256;
	fma.rm.f32 	%f258, %f257, %f245, %f244;
	add.f32 	%f259, %f258, 0fCB40007F;
	neg.f32 	%f260, %f259;
	fma.rn.f32 	%f261, %f255, 0f3FB8AA3B, %f260;
	fma.rn.f32 	%f262, %f255, 0f32A57060, %f261;
	mov.b32 	%r71, %f258;
	shl.b32 	%r72, %r71, 23;
	mov.b32 	%f263, %r72;
	ex2.approx.ftz.f32 	%f264, %f262;
	fma.rn.f32 	%f489, %f264, %f263, %f253;
	add.s32 	%r111, %r111, 2;
$L__BB3_24:
	setp.eq.s32 	%p19, %r7, 0;
	@%p19 bra 	$L__BB3_26;
	mul.wide.u32 	%rd30, %r111, 4;
	add.s64 	%rd31, %rd12, %rd30;
	ld.global.f32 	%f265, [%rd31];
	sub.f32 	%f266, %f265, %f496;
	fma.rn.f32 	%f267, %f266, 0f3BBB989D, 0f3F000000;
	cvt.sat.f32.f32 	%f268, %f267;
	mov.f32 	%f269, 0f4B400001;
	mov.f32 	%f270, 0f437C0000;
	fma.rm.f32 	%f271, %f268, %f270, %f269;
	add.f32 	%f272, %f271, 0fCB40007F;
	neg.f32 	%f273, %f272;
	fma.rn.f32 	%f274, %f266, 0f3FB8AA3B, %f273;
	fma.rn.f32 	%f275, %f266, 0f32A57060, %f274;
	mov.b32 	%r73, %f271;
	shl.b32 	%r74, %r73, 23;
	mov.b32 	%f276, %r74;
	ex2.approx.ftz.f32 	%f277, %f275;
	fma.rn.f32 	%f489, %f277, %f276, %f489;
$L__BB3_26:
	setp.lt.u32 	%p20, %r30, 8;
	add.f32 	%f15, %f489, 0f2B8CBCCC;
	mov.b32 	%r115, 0;
	@%p20 bra 	$L__BB3_29;
	mov.b32 	%r113, 0;
$L__BB3_28:
	.pragma "nounroll";
	cvt.u64.u32 	%rd32, %r113;
	mul.wide.u32 	%rd33, %r113, 4;
	add.s64 	%rd34, %rd12, %rd33;
	ld.global.f32 	%f278, [%rd34];
	sub.f32 	%f279, %f278, %f496;
	fma.rn.f32 	%f280, %f279, 0f3BBB989D, 0f3F000000;
	cvt.sat.f32.f32 	%f281, %f280;
	mov.f32 	%f282, 0f4B400001;
	mov.f32 	%f283, 0f437C0000;
	fma.rm.f32 	%f284, %f281, %f283, %f282;
	add.f32 	%f285, %f284, 0fCB40007F;
	neg.f32 	%f286, %f285;
	fma.rn.f32 	%f287, %f279, 0f3FB8AA3B, %f286;
	fma.rn.f32 	%f288, %f279, 0f32A57060, %f287;
	mov.b32 	%r77, %f284;
	shl.b32 	%r78, %r77, 23;
	mov.b32 	%f289, %r78;
	ex2.approx.ftz.f32 	%f290, %f288;
	mul.f32 	%f291, %f290, %f289;
	div.rn.f32 	%f292, %f291, %f15;
	add.s64 	%rd35, %rd32, %rd7;
	shl.b64 	%rd36, %rd35, 2;
	add.s64 	%rd37, %rd1, %rd36;
	st.global.f32 	[%rd37], %f292;
	ld.global.f32 	%f293, [%rd34+4];
	sub.f32 	%f294, %f293, %f496;
	fma.rn.f32 	%f295, %f294, 0f3BBB989D, 0f3F000000;
	cvt.sat.f32.f32 	%f296, %f295;
	fma.rm.f32 	%f297, %f296, %f283, %f282;
	add.f32 	%f298, %f297, 0fCB40007F;
	neg.f32 	%f299, %f298;
	fma.rn.f32 	%f300, %f294, 0f3FB8AA3B, %f299;
	fma.rn.f32 	%f301, %f294, 0f32A57060, %f300;
	mov.b32 	%r79, %f297;
	shl.b32 	%r80, %r79, 23;
	mov.b32 	%f302, %r80;
	ex2.approx.ftz.f32 	%f303, %f301;
	mul.f32 	%f304, %f303, %f302;
	div.rn.f32 	%f305, %f304, %f15;
	st.global.f32 	[%rd37+4], %f305;
	ld.global.f32 	%f306, [%rd34+8];
	sub.f32 	%f307, %f306, %f496;
	fma.rn.f32 	%f308, %f307, 0f3BBB989D, 0f3F000000;
	cvt.sat.f32.f32 	%f309, %f308;
	fma.rm.f32 	%f310, %f309, %f283, %f282;
	add.f32 	%f311, %f310, 0fCB40007F;
	neg.f32 	%f312, %f311;
	fma.rn.f32 	%f313, %f307, 0f3FB8AA3B, %f312;
	fma.rn.f32 	%f314, %f307, 0f32A57060, %f313;
	mov.b32 	%r81, %f310;
	shl.b32 	%r82, %r81, 23;
	mov.b32 	%f315, %r82;
	ex2.approx.ftz.f32 	%f316, %f314;
	mul.f32 	%f317, %f316, %f315;
	div.rn.f32 	%f318, %f317, %f15;
	st.global.f32 	[%rd37+8], %f318;
	ld.global.f32 	%f319, [%rd34+12];
	sub.f32 	%f320, %f319, %f496;
	fma.rn.f32 	%f321, %f320, 0f3BBB989D, 0f3F000000;
	cvt.sat.f32.f32 	%f322, %f321;
	fma.rm.f32 	%f323, %f322, %f283, %f282;
	add.f32 	%f324, %f323, 0fCB40007F;
	neg.f32 	%f325, %f324;
	fma.rn.f32 	%f326, %f320, 0f3FB8AA3B, %f325;
	fma.rn.f32 	%f327, %f320, 0f32A57060, %f326;
	mov.b32 	%r83, %f323;
	shl.b32 	%r84, %r83, 23;
	mov.b32 	%f328, %r84;
	ex2.approx.ftz.f32 	%f329, %f327;
	mul.f32 	%f330, %f329, %f328;
	div.rn.f32 	%f331, %f330, %f15;
	st.global.f32 	[%rd37+12], %f331;
	ld.global.f32 	%f332, [%rd34+16];
	sub.f32 	%f333, %f332, %f496;
	fma.rn.f32 	%f334, %f333, 0f3BBB989D, 0f3F000000;
	cvt.sat.f32.f32 	%f335, %f334;
	fma.rm.f32 	%f336, %f335, %f283, %f282;
	add.f32 	%f337, %f336, 0fCB40007F;
	neg.f32 	%f338, %f337;
	fma.rn.f32 	%f339, %f333, 0f3FB8AA3B, %f338;
	fma.rn.f32 	%f340, %f333, 0f32A57060, %f339;
	mov.b32 	%r85, %f336;
	shl.b32 	%r86, %r85, 23;
	mov.b32 	%f341, %r86;
	ex2.approx.ftz.f32 	%f342, %f340;
	mul.f32 	%f343, %f342, %f341;
	div.rn.f32 	%f344, %f343, %f15;
	st.global.f32 	[%rd37+16], %f344;
	ld.global.f32 	%f345, [%rd34+20];
	sub.f32 	%f346, %f345, %f496;
	fma.rn.f32 	%f347, %f346, 0f3BBB989D, 0f3F000000;
	cvt.sat.f32.f32 	%f348, %f347;
	fma.rm.f32 	%f349, %f348, %f283, %f282;
	add.f32 	%f350, %f349, 0fCB40007F;
	neg.f32 	%f351, %f350;
	fma.rn.f32 	%f352, %f346, 0f3FB8AA3B, %f351;
	fma.rn.f32 	%f353, %f346, 0f32A57060, %f352;
	mov.b32 	%r87, %f349;
	shl.b32 	%r88, %r87, 23;
	mov.b32 	%f354, %r88;
	ex2.approx.ftz.f32 	%f355, %f353;
	mul.f32 	%f356, %f355, %f354;
	div.rn.f32 	%f357, %f356, %f15;
	st.global.f32 	[%rd37+20], %f357;
	ld.global.f32 	%f358, [%rd34+24];
	sub.f32 	%f359, %f358, %f496;
	fma.rn.f32 	%f360, %f359, 0f3BBB989D, 0f3F000000;
	cvt.sat.f32.f32 	%f361, %f360;
	fma.rm.f32 	%f362, %f361, %f283, %f282;
	add.f32 	%f363, %f362, 0fCB40007F;
	neg.f32 	%f364, %f363;
	fma.rn.f32 	%f365, %f359, 0f3FB8AA3B, %f364;
	fma.rn.f32 	%f366, %f359, 0f32A57060, %f365;
	mov.b32 	%r89, %f362;
	shl.b32 	%r90, %r89, 23;
	mov.b32 	%f367, %r90;
	ex2.approx.ftz.f32 	%f368, %f366;
	mul.f32 	%f369, %f368, %f367;
	div.rn.f32 	%f370, %f369, %f15;
	st.global.f32 	[%rd37+24], %f370;
	ld.global.f32 	%f371, [%rd34+28];
	sub.f32 	%f372, %f371, %f496;
	fma.rn.f32 	%f373, %f372, 0f3BBB989D, 0f3F000000;
	cvt.sat.f32.f32 	%f374, %f373;
	fma.rm.f32 	%f375, %f374, %f283, %f282;
	add.f32 	%f376, %f375, 0fCB40007F;
	neg.f32 	%f377, %f376;
	fma.rn.f32 	%f378, %f372, 0f3FB8AA3B, %f377;
	fma.rn.f32 	%f379, %f372, 0f32A57060, %f378;
	mov.b32 	%r91, %f375;
	shl.b32 	%r92, %r91, 23;
	mov.b32 	%f380, %r92;
	ex2.approx.ftz.f32 	%f381, %f379;
	mul.f32 	%f382, %f381, %f380;
	div.rn.f32 	%f383, %f382, %f15;
	st.global.f32 	[%rd37+28], %f383;
	add.s32 	%r113, %r113, 8;
	setp.ne.s32 	%p21, %r113, %r6;
	mov.u32 	%r115, %r6;
	@%p21 bra 	$L__BB3_28;
$L__BB3_29:
	setp.eq.s32 	%p22, %r3, 0;
	@%p22 bra 	$L__BB3_37;
	add.s32 	%r93, %r3, -1;
	setp.lt.u32 	%p23, %r93, 3;
	@%p23 bra 	$L__BB3_32;
	cvt.u64.u32 	%rd38, %r115;
	mul.wide.u32 	%rd39, %r115, 4;
	add.s64 	%rd40, %rd12, %rd39;
	ld.global.f32 	%f384, [%rd40];
	sub.f32 	%f385, %f384, %f496;
	fma.rn.f32 	%f386, %f385, 0f3BBB989D, 0f3F000000;
	cvt.sat.f32.f32 	%f387, %f386;
	mov.f32 	%f388, 0f4B400001;
	mov.f32 	%f389, 0f437C0000;
	fma.rm.f32 	%f390, %f387, %f389, %f388;
	add.f32 	%f391, %f390, 0fCB40007F;
	neg.f32 	%f392, %f391;
	fma.rn.f32 	%f393, %f385, 0f3FB8AA3B, %f392;
	fma.rn.f32 	%f394, %f385, 0f32A57060, %f393;
	mov.b32 	%r94, %f390;
	shl.b32 	%r95, %r94, 23;
	mov.b32 	%f395, %r95;
	ex2.approx.ftz.f32 	%f396, %f394;
	mul.f32 	%f397, %f396, %f395;
	div.rn.f32 	%f398, %f397, %f15;
	add.s64 	%rd41, %rd38, %rd7;
	shl.b64 	%rd42, %rd41, 2;
	add.s64 	%rd43, %rd1, %rd42;
	st.global.f32 	[%rd43], %f398;
	ld.global.f32 	%f399, [%rd40+4];
	sub.f32 	%f400, %f399, %f496;
	fma.rn.f32 	%f401, %f400, 0f3BBB989D, 0f3F000000;
	cvt.sat.f32.f32 	%f402, %f401;
	fma.rm.f32 	%f403, %f402, %f389, %f388;
	add.f32 	%f404, %f403, 0fCB40007F;
	neg.f32 	%f405, %f404;
	fma.rn.f32 	%f406, %f400, 0f3FB8AA3B, %f405;
	fma.rn.f32 	%f407, %f400, 0f32A57060, %f406;
	mov.b32 	%r96, %f403;
	shl.b32 	%r97, %r96, 23;
	mov.b32 	%f408, %r97;
	ex2.approx.ftz.f32 	%f409, %f407;
	mul.f32 	%f410, %f409, %f408;
	div.rn.f32 	%f411, %f410, %f15;
	st.global.f32 	[%rd43+4], %f411;
	ld.global.f32 	%f412, [%rd40+8];
	sub.f32 	%f413, %f412, %f496;
	fma.rn.f32 	%f414, %f413, 0f3BBB989D, 0f3F000000;
	cvt.sat.f32.f32 	%f415, %f414;
	fma.rm.f32 	%f416, %f415, %f389, %f388;
	add.f32 	%f417, %f416, 0fCB40007F;
	neg.f32 	%f418, %f417;
	fma.rn.f32 	%f419, %f413, 0f3FB8AA3B, %f418;
	fma.rn.f32 	%f420, %f413, 0f32A57060, %f419;
	mov.b32 	%r98, %f416;
	shl.b32 	%r99, %r98, 23;
	mov.b32 	%f421, %r99;
	ex2.approx.ftz.f32 	%f422, %f420;
	mul.f32 	%f423, %f422, %f421;
	div.rn.f32 	%f424, %f423, %f15;
	st.global.f32 	[%rd43+8], %f424;
	ld.global.f32 	%f425, [%rd40+12];
	sub.f32 	%f426, %f425, %f496;
	fma.rn.f32 	%f427, %f426, 0f3BBB989D, 0f3F000000;
	cvt.sat.f32.f32 	%f428, %f427;
	fma.rm.f32 	%f429, %f428, %f389, %f388;
	add.f32 	%f430, %f429, 0fCB40007F;
	neg.f32 	%f431, %f430;
	fma.rn.f32 	%f432, %f426, 0f3FB8AA3B, %f431;
	fma.rn.f32 	%f433, %f426, 0f32A57060, %f432;
	mov.b32 	%r100, %f429;
	shl.b32 	%r101, %r100, 23;
	mov.b32 	%f434, %r101;
	ex2.approx.ftz.f32 	%f435, %f433;
	mul.f32 	%f436, %f435, %f434;
	div.rn.f32 	%f437, %f436, %f15;
	st.global.f32 	[%rd43+12], %f437;
	add.s32 	%r115, %r115, 4;
$L__BB3_32:
	setp.eq.s32 	%p24, %r4, 0;
	@%p24 bra 	$L__BB3_37;
	setp.eq.s32 	%p25, %r4, 1;
	@%p25 bra 	$L__BB3_35;
	cvt.u64.u32 	%rd44, %r115;
	mul.wide.u32 	%rd45, %r115, 4;
	add.s64 	%rd46, %rd12, %rd45;
	ld.global.f32 	%f438, [%rd46];
	sub.f32 	%f439, %f438, %f496;
	fma.rn.f32 	%f440, %f439, 0f3BBB989D, 0f3F000000;
	cvt.sat.f32.f32 	%f441, %f440;
	mov.f32 	%f442, 0f4B400001;
	mov.f32 	%f443, 0f437C0000;
	fma.rm.f32 	%f444, %f441, %f443, %f442;
	add.f32 	%f445, %f444, 0fCB40007F;
	neg.f32 	%f446, %f445;
	fma.rn.f32 	%f447, %f439, 0f3FB8AA3B, %f446;
	fma.rn.f32 	%f448, %f439, 0f32A57060, %f447;
	mov.b32 	%r102, %f444;
	shl.b32 	%r103, %r102, 23;
	mov.b32 	%f449, %r103;
	ex2.approx.ftz.f32 	%f450, %f448;
	mul.f32 	%f451, %f450, %f449;
	div.rn.f32 	%f452, %f451, %f15;
	add.s64 	%rd47, %rd44, %rd7;
	shl.b64 	%rd48, %rd47, 2;
	add.s64 	%rd49, %rd1, %rd48;
	st.global.f32 	[%rd49], %f452;
	ld.global.f32 	%f453, [%rd46+4];
	sub.f32 	%f454, %f453, %f496;
	fma.rn.f32 	%f455, %f454, 0f3BBB989D, 0f3F000000;
	cvt.sat.f32.f32 	%f456, %f455;
	fma.rm.f32 	%f457, %f456, %f443, %f442;
	add.f32 	%f458, %f457, 0fCB40007F;
	neg.f32 	%f459, %f458;
	fma.rn.f32 	%f460, %f454, 0f3FB8AA3B, %f459;
	fma.rn.f32 	%f461, %f454, 0f32A57060, %f460;
	mov.b32 	%r104, %f457;
	shl.b32 	%r105, %r104, 23;
	mov.b32 	%f462, %r105;
	ex2.approx.ftz.f32 	%f463, %f461;
	mul.f32 	%f464, %f463, %f462;
	div.rn.f32 	%f465, %f464, %f15;
	st.global.f32 	[%rd49+4], %f465;
	add.s32 	%r115, %r115, 2;
$L__BB3_35:
	setp.eq.s32 	%p26, %r7, 0;
	@%p26 bra 	$L__BB3_37;
	cvt.u64.u32 	%rd50, %r115;
	mul.wide.u32 	%rd51, %r115, 4;
	add.s64 	%rd52, %rd12, %rd51;
	ld.global.f32 	%f466, [%rd52];
	sub.f32 	%f467, %f466, %f496;
	fma.rn.f32 	%f468, %f467, 0f3BBB989D, 0f3F000000;
	cvt.sat.f32.f32 	%f469, %f468;
	mov.f32 	%f470, 0f4B400001;
	mov.f32 	%f471, 0f437C0000;
	fma.rm.f32 	%f472, %f469, %f471, %f470;
	add.f32 	%f473, %f472, 0fCB40007F;
	neg.f32 	%f474, %f473;
	fma.rn.f32 	%f475, %f467, 0f3FB8AA3B, %f474;
	fma.rn.f32 	%f476, %f467, 0f32A57060, %f475;
	mov.b32 	%r106, %f472;
	shl.b32 	%r107, %r106, 23;
	mov.b32 	%f477, %r107;
	ex2.approx.ftz.f32 	%f478, %f476;
	mul.f32 	%f479, %f478, %f477;
	div.rn.f32 	%f480, %f479, %f15;
	add.s64 	%rd53, %rd50, %rd7;
	shl.b64 	%rd54, %rd53, 2;
	add.s64 	%rd55, %rd1, %rd54;
	st.global.f32 	[%rd55], %f480;
$L__BB3_37:
	add.s64 	%rd56, %rd56, %rd5;
	setp.lt.u64 	%p27, %rd56, %rd4;
	@%p27 bra 	$L__BB3_2;
$L__BB3_38:
	ret;

}
	// .globl	_Z24scce_loss_forward_kernelPKfPKhPfii
.visible .entry _Z24scce_loss_forward_kernelPKfPKhPfii(
	.param .u64 .ptr .align 1 _Z24scce_loss_forward_kernelPKfPKhPfii_param_0,
	.param .u64 .ptr .align 1 _Z24scce_loss_forward_kernelPKfPKhPfii_param_1,
	.param .u64 .ptr .align 1 _Z24scce_loss_forward_kernelPKfPKhPfii_param_2,
	.param .u32 _Z24scce_loss_forward_kernelPKfPKhPfii_param_3,
	.param .u32 _Z24scce_loss_forward_kernelPKfPKhPfii_param_4
)
{
	.reg .pred 	%p<6>;
	.reg .b32 	%r<12>;
	.reg .b32 	%f<25>;
	.reg .b64 	%rd<22>;

	ld.param.u64 	%rd10, [_Z24scce_loss_forward_kernelPKfPKhPfii_param_0];
	ld.param.u64 	%rd11, [_Z24scce_loss_forward_kernelPKfPKhPfii_param_1];
	ld.param.u64 	%rd12, [_Z24scce_loss_forward_kernelPKfPKhPfii_param_2];
	ld.param.s32 	%rd2, [_Z24scce_loss_forward_kernelPKfPKhPfii_param_3];
	ld.param.u32 	%r2, [_Z24scce_loss_forward_kernelPKfPKhPfii_param_4];
	mov.u32 	%r3, %ctaid.x;
	mov.u32 	%r4, %ntid.x;
	mov.u32 	%r5, %tid.x;
	mad.lo.s32 	%r6, %r3, %r4, %r5;
	cvt.u64.u32 	%rd21, %r6;
	mov.u32 	%r7, %nctaid.x;
	mul.lo.s32 	%r1, %r4, %r7;
	setp.ge.u64 	%p1, %rd21, %rd2;
	@%p1 bra 	$L__BB4_3;
	cvt.u64.u32 	%rd3, %r2;
	cvt.u64.u32 	%rd4, %r1;
	cvta.to.global.u64 	%rd5, %rd11;
	cvta.to.global.u64 	%rd6, %rd10;
	cvta.to.global.u64 	%rd7, %rd12;
$L__BB4_2:
	add.s64 	%rd13, %rd5, %rd21;
	ld.global.u8 	%rd14, [%rd13];
	mad.lo.s64 	%rd15, %rd21, %rd3, %rd14;
	shl.b64 	%rd16, %rd15, 32;
	shr.s64 	%rd17, %rd16, 30;
	add.s64 	%rd18, %rd6, %rd17;
	ld.global.f32 	%f1, [%rd18];
	add.f32 	%f2, %f1, 0f3089705F;
	setp.lt.f32 	%p2, %f2, 0f00800000;
	mul.f32 	%f3, %f2, 0f4B000000;
	selp.f32 	%f4, %f3, %f2, %p2;
	selp.f32 	%f5, 0fC1B80000, 0f00000000, %p2;
	mov.b32 	%r8, %f4;
	add.s32 	%r9, %r8, -1059760811;
	and.b32  	%r10, %r9, -8388608;
	sub.s32 	%r11, %r8, %r10;
	mov.b32 	%f6, %r11;
	cvt.rn.f32.s32 	%f7, %r10;
	fma.rn.f32 	%f8, %f7, 0f34000000, %f5;
	add.f32 	%f9, %f6, 0fBF800000;
	fma.rn.f32 	%f10, %f9, 0fBE055027, 0f3E1039F6;
	fma.rn.f32 	%f11, %f10, %f9, 0fBDF8CDCC;
	fma.rn.f32 	%f12, %f11, %f9, 0f3E0F2955;
	fma.rn.f32 	%f13, %f12, %f9, 0fBE2AD8B9;
	fma.rn.f32 	%f14, %f13, %f9, 0f3E4CED0B;
	fma.rn.f32 	%f15, %f14, %f9, 0fBE7FFF22;
	fma.rn.f32 	%f16, %f15, %f9, 0f3EAAAA78;
	fma.rn.f32 	%f17, %f16, %f9, 0fBF000000;
	mul.f32 	%f18, %f9, %f17;
	fma.rn.f32 	%f19, %f18, %f9, %f9;
	fma.rn.f32 	%f20, %f8, 0f3F317218, %f19;
	setp.gt.u32 	%p3, %r8, 2139095039;
	fma.rn.f32 	%f21, %f4, 0f7F800000, 0f7F800000;
	selp.f32 	%f22, %f21, %f20, %p3;
	setp.eq.f32 	%p4, %f4, 0f00000000;
	neg.f32 	%f23, %f22;
	selp.f32 	%f24, 0f7F800000, %f23, %p4;
	shl.b64 	%rd19, %rd21, 2;
	add.s64 	%rd20, %rd7, %rd19;
	st.global.f32 	[%rd20], %f24;
	add.s64 	%rd21, %rd21, %rd4;
	setp.lt.u64 	%p5, %rd21, %rd2;
	@%p5 bra 	$L__BB4_2;
$L__BB4_3:
	ret;

}


// ===== COMPILED SASS (sm_100) =====

	.target	sm_100

	.elftype	@"ET_EXEC"


//--------------------- .note.nv.tkinfo           --------------------------
	.section	.note.nv.tkinfo,"",@"SHT_NOTE"
	.sectionflags	@"SHF_NOTE_NV_TKINFO"
	.tkinfo
        /*0018*/ 	.word	0x00000002
        /*0030*/ 	.string	""
        /*0030*/ 	.string	"ptxas"
        /*0030*/ 	.string	"Cuda compilation tools, release 13.0, V13.0.88"
        /*0030*/ 	.string	"Build cuda_13.0.r13.0/compiler.36424714_0"
        /*0030*/ 	.string	"-arch sm_100 -m 64 "



//--------------------- .note.nv.cuinfo           --------------------------
	.section	.note.nv.cuinfo,"",@"SHT_NOTE"
	.sectionflags	@"SHF_NOTE_NV_CUINFO"
        /*0018*/ 	.short	0x0002
        /*001a*/ 	.short	0x0064
        /*001c*/ 	.short	0x0082
	.zero		2


//--------------------- .nv.info                  --------------------------
	.section	.nv.info,"",@"SHT_CUDA_INFO"
	.align	4


	//----- nvinfo : EIATTR_REGCOUNT
	.align		4
        /*0000*/ 	.byte	0x04, 0x2f
        /*0002*/ 	.short	(.L_10 - .L_9)
	.align		4
.L_9:
        /*0004*/ 	.word	index@(_Z21convert_and_normalizePKhPfi)
        /*0008*/ 	.word	0x00000016


	//----- nvinfo : EIATTR_FRAME_SIZE
	.align		4
.L_10:
        /*000c*/ 	.byte	0x04, 0x11
        /*000e*/ 	.short	(.L_12 - .L_11)
	.align		4
.L_11:
        /*0010*/ 	.word	index@($__internal_1_$__cuda_sm3x_div_rn_noftz_f32_slowpath)
        /*0014*/ 	.word	0x00000000


	//----- nvinfo : EIATTR_FRAME_SIZE
	.align		4
.L_12:
        /*0018*/ 	.byte	0x04, 0x11
        /*001a*/ 	.short	(.L_14 - .L_13)
	.align		4
.L_13:
        /*001c*/ 	.word	index@(_Z21convert_and_normalizePKhPfi)
        /*0020*/ 	.word	0x00000000


	//----- nvinfo : EIATTR_REGCOUNT
	.align		4
.L_14:
        /*0024*/ 	.byte	0x04, 0x2f
        /*0026*/ 	.short	(.L_16 - .L_15)
	.align		4
.L_15:
        /*0028*/ 	.word	index@(_Z20init_weights_uniformPfmm)
        /*002c*/ 	.word	0x0000001f


	//----- nvinfo : EIATTR_FRAME_SIZE
	.align		4
.L_16:
        /*0030*/ 	.byte	0x04, 0x11
        /*0032*/ 	.short	(.L_18 - .L_17)
	.align		4
.L_17:
        /*0034*/ 	.word	index@(_Z20init_weights_uniformPfmm)
        /*0038*/ 	.word	0x00000030


	//----- nvinfo : EIATTR_REGCOUNT
	.align		4
.L_18:
        /*003c*/ 	.byte	0x04, 0x2f
        /*003e*/ 	.short	(.L_20 - .L_19)
	.align		4
.L_19:
        /*0040*/ 	.word	index@(_Z13matmul_kernelPfS_S_iii)
        /*0044*/ 	.word	0x00000020


	//----- nvinfo : EIATTR_FRAME_SIZE
	.align		4
.L_20:
        /*0048*/ 	.byte	0x04, 0x11
        /*004a*/ 	.short	(.L_22 - .L_21)
	.align		4
.L_21:
        /*004c*/ 	.word	index@(_Z13matmul_kernelPfS_S_iii)
        /*0050*/ 	.word	0x00000000


	//----- nvinfo : EIATTR_REGCOUNT
	.align		4
.L_22:
        /*0054*/ 	.byte	0x04, 0x2f
        /*0056*/ 	.short	(.L_24 - .L_23)
	.align		4
.L_23:
        /*0058*/ 	.word	index@(_Z7softmaxPKfPfii)
        /*005c*/ 	.word	0x00000022


	//----- nvinfo : EIATTR_FRAME_SIZE
	.align		4
.L_24:
        /*0060*/ 	.byte	0x04, 0x11
        /*0062*/ 	.short	(.L_26 - .L_25)
	.align		4
.L_25:
        /*0064*/ 	.word	index@($__internal_0_$__cuda_sm3x_div_rn_noftz_f32_slowpath)
        /*0068*/ 	.word	0x00000000


	//----- nvinfo : EIATTR_FRAME_SIZE
	.align		4
.L_26:
        /*006c*/ 	.byte	0x04, 0x11
        /*006e*/ 	.short	(.L_28 - .L_27)
	.align		4
.L_27:
        /*0070*/ 	.word	index@(_Z7softmaxPKfPfii)
        /*0074*/ 	.word	0x00000000


	//----- nvinfo : EIATTR_REGCOUNT
	.align		4
.L_28:
        /*0078*/ 	.byte	0x04, 0x2f
        /*007a*/ 	.short	(.L_30 - .L_29)
	.align		4
.L_29:
        /*007c*/ 	.word	index@(_Z24scce_loss_forward_kernelPKfPKhPfii)
        /*0080*/ 	.word	0x0000000d


	//----- nvinfo : EIATTR_FRAME_SIZE
	.align		4
.L_30:
        /*0084*/ 	.byte	0x04, 0x11
        /*0086*/ 	.short	(.L_32 - .L_31)
	.align		4
.L_31:
        /*0088*/ 	.word	index@(_Z24scce_loss_forward_kernelPKfPKhPfii)
        /*008c*/ 	.word	0x00000000


	//----- nvinfo : EIATTR_MIN_STACK_SIZE
	.align		4
.L_32:
        /*0090*/ 	.byte	0x04, 0x12
        /*0092*/ 	.short	(.L_34 - .L_33)
	.align		4
.L_33:
        /*0094*/ 	.word	index@(_Z24scce_loss_forward_kernelPKfPKhPfii)
        /*0098*/ 	.word	0x00000000


	//----- nvinfo : EIATTR_MIN_STACK_SIZE
	.align		4
.L_34:
        /*009c*/ 	.byte	0x04, 0x12
        /*009e*/ 	.short	(.L_36 - .L_35)
	.align		4
.L_35:
        /*00a0*/ 	.word	index@(_Z7softmaxPKfPfii)
        /*00a4*/ 	.word	0x00000000


	//----- nvinfo : EIATTR_MIN_STACK_SIZE
	.align		4
.L_36:
        /*00a8*/ 	.byte	0x04, 0x12
        /*00aa*/ 	.short	(.L_38 - .L_37)
	.align		4
.L_37:
        /*00ac*/ 	.word	index@(_Z13matmul_kernelPfS_S_iii)
        /*00b0*/ 	.word	0x00000000


	//----- nvinfo : EIATTR_MIN_STACK_SIZE
	.align		4
.L_38:
        /*00b4*/ 	.byte	0x04, 0x12
        /*00b6*/ 	.short	(.L_40 - .L_39)
	.align		4
.L_39:
        /*00b8*/ 	.word	index@(_Z20init_weights_uniformPfmm)
        /*00bc*/ 	.word	0x00000030


	//----- nvinfo : EIATTR_MIN_STACK_SIZE
	.align		4
.L_40:
        /*00c0*/ 	.byte	0x04, 0x12
        /*00c2*/ 	.short	(.L_42 - .L_41)
	.align		4
.L_41:
        /*00c4*/ 	.word	index@(_Z21convert_and_normalizePKhPfi)
        /*00c8*/ 	.word	0x00000000
.L_42:


//--------------------- .nv.compat                --------------------------
	.section	.nv.compat,"",@"SHT_CUDA_COMPAT_INFO"
	.align	4
        /*0000*/ 	.byte	0x02, 0x09, 0x00, 0x00, 0x02, 0x02, 0x01, 0x00, 0x02, 0x05, 0x05, 0x00, 0x03, 0x07, 0x01, 0x01
        /*0010*/ 	.byte	0x02, 0x03, 0x00, 0x00, 0x02, 0x06, 0x01, 0x00, 0x04, 0x0b, 0x08, 0x00, 0x01, 0x00, 0x00, 0x00
        /*0020*/ 	.byte	0x00, 0x00, 0x00, 0x00


//--------------------- .nv.info._Z24scce_loss_forward_kernelPKfPKhPfii --------------------------
	.section	.nv.info._Z24scce_loss_forward_kernelPKfPKhPfii,"",@"SHT_CUDA_INFO"
	.sectionflags	@""
	.align	4


	//----- nvinfo : EIATTR_CUDA_API_VERSION
	.align		4
        /*0000*/ 	.byte	0x04, 0x37
        /*0002*/ 	.short	(.L_44 - .L_43)
.L_43:
        /*0004*/ 	.word	0x00000082


	//----- nvinfo : EIATTR_KPARAM_INFO
	.align		4
.L_44:
        /*0008*/ 	.byte	0x04, 0x17
        /*000a*/ 	.short	(.L_46 - .L_45)
.L_45:
        /*000c*/ 	.word	0x00000000
        /*0010*/ 	.short	0x0004
        /*0012*/ 	.short	0x001c
        /*0014*/ 	.byte	0x00, 0xf0, 0x11, 0x00


	//----- nvinfo : EIATTR_KPARAM_INFO
	.align		4
.L_46:
        /*0018*/ 	.byte	0x04, 0x17
        /*001a*/ 	.short	(.L_48 - .L_47)
.L_47:
        /*001c*/ 	.word	0x00000000
        /*0020*/ 	.short	0x0003
        /*0022*/ 	.short	0x0018
        /*0024*/ 	.byte	0x00, 0xf0, 0x11, 0x00


	//----- nvinfo : EIATTR_KPARAM_INFO
	.align		4
.L_48:
        /*0028*/ 	.byte	0x04, 0x17
        /*002a*/ 	.short	(.L_50 - .L_49)
.L_49:
        /*002c*/ 	.word	0x00000000
        /*0030*/ 	.short	0x0002
        /*0032*/ 	.short	0x0010
        /*0034*/ 	.byte	0x00, 0xf5, 0x21, 0x00


	//----- nvinfo : EIATTR_KPARAM_INFO
	.align		4
.L_50:
        /*0038*/ 	.byte	0x04, 0x17
        /*003a*/ 	.short	(.L_52 - .L_51)
.L_51:
        /*003c*/ 	.word	0x00000000
        /*0040*/ 	.short	0x0001
        /*0042*/ 	.short	0x0008
        /*0044*/ 	.byte	0x00, 0xf5, 0x21, 0x00


	//----- nvinfo : EIATTR_KPARAM_INFO
	.align		4
.L_52:
        /*0048*/ 	.byte	0x04, 0x17
        /*004a*/ 	.short	(.L_54 - .L_53)
.L_53:
        /*004c*/ 	.word	0x00000000
        /*0050*/ 	.short	0x0000
        /*0052*/ 	.short	0x0000
        /*0054*/ 	.byte	0x00, 0xf5, 0x21, 0x00


	//----- nvinfo : EIATTR_SPARSE_MMA_MASK
	.align		4
.L_54:
        /*0058*/ 	.byte	0x03, 0x50
        /*005a*/ 	.short	0x0000


	//----- nvinfo : EIATTR_MAXREG_COUNT
	.align		4
        /*005c*/ 	.byte	0x03, 0x1b
        /*005e*/ 	.short	0x00ff


	//----- nvinfo : EIATTR_MERCURY_ISA_VERSION
	.align		4
        /*0060*/ 	.byte	0x03, 0x5f
        /*0062*/ 	.short	0x0101


	//----- nvinfo : EIATTR_VRC_CTA_INIT_COUNT
	.align		4
        /*0064*/ 	.byte	0x02, 0x4a
	.zero		1
	.zero		1


	//----- nvinfo : EIATTR_EXIT_INSTR_OFFSETS
	.align		4
        /*0068*/ 	.byte	0x04, 0x1c
        /*006a*/ 	.short	(.L_56 - .L_55)


	//   ....[0]....
.L_55:
        /*006c*/ 	.word	0x000000b0


	//   ....[1]....
        /*0070*/ 	.word	0x000003c0


	//----- nvinfo : EIATTR_CRS_STACK_SIZE
	.align		4
.L_56:
        /*0074*/ 	.byte	0x04, 0x1e
        /*0076*/ 	.short	(.L_58 - .L_57)
.L_57:
        /*0078*/ 	.word	0x00000000


	//----- nvinfo : EIATTR_CBANK_PARAM_SIZE
	.align		4
.L_58:
        /*007c*/ 	.byte	0x03, 0x19
        /*007e*/ 	.short	0x0020


	//----- nvinfo : EIATTR_PARAM_CBANK
	.align		4
        /*0080*/ 	.byte	0x04, 0x0a
        /*0082*/ 	.short	(.L_60 - .L_59)
	.align		4
.L_59:
        /*0084*/ 	.word	index@(.nv.constant0._Z24scce_loss_forward_kernelPKfPKhPfii)
        /*0088*/ 	.short	0x0380
        /*008a*/ 	.short	0x0020


	//----- nvinfo : EIATTR_SW_WAR
	.align		4
.L_60:
        /*008c*/ 	.byte	0x04, 0x36
        /*008e*/ 	.short	(.L_62 - .L_61)
.L_61:
        /*0090*/ 	.word	0x00000008
.L_62:


//--------------------- .nv.info._Z7softmaxPKfPfii --------------------------
	.section	.nv.info._Z7softmaxPKfPfii,"",@"SHT_CUDA_INFO"
	.sectionflags	@""
	.align	4


	//----- nvinfo : EIATTR_CUDA_API_VERSION
	.align		4
        /*0000*/ 	.byte	0x04, 0x37
        /*0002*/ 	.short	(.L_64 - .L_63)
.L_63:
        /*0004*/ 	.word	0x00000082


	//----- nvinfo : EIATTR_KPARAM_INFO
	.align		4
.L_64:
        /*0008*/ 	.byte	0x04, 0x17
        /*000a*/ 	.short	(.L_66 - .L_65)
.L_65:
        /*000c*/ 	.word	0x00000000
        /*0010*/ 	.short	0x0003
        /*0012*/ 	.short	0x0014
        /*0014*/ 	.byte	0x00, 0xf0, 0x11, 0x00


	//----- nvinfo : EIATTR_KPARAM_INFO
	.align		4
.L_66:
        /*0018*/ 	.byte	0x04, 0x17
        /*001a*/ 	.short	(.L_68 - .L_67)
.L_67:
        /*001c*/ 	.word	0x00000000
        /*0020*/ 	.short	0x0002
        /*0022*/ 	.short	0x0010
        /*0024*/ 	.byte	0x00, 0xf0, 0x11, 0x00


	//----- nvinfo : EIATTR_KPARAM_INFO
	.align		4
.L_68:
        /*0028*/ 	.byte	0x04, 0x17
        /*002a*/ 	.short	(.L_70 - .L_69)
.L_69:
        /*002c*/ 	.word	0x00000000
        /*0030*/ 	.short	0x0001
        /*0032*/ 	.short	0x0008
        /*0034*/ 	.byte	0x00, 0xf5, 0x21, 0x00


	//----- nvinfo : EIATTR_KPARAM_INFO
	.align		4
.L_70:
        /*0038*/ 	.byte	0x04, 0x17
        /*003a*/ 	.short	(.L_72 - .L_71)
.L_71:
        /*003c*/ 	.word	0x00000000
        /*0040*/ 	.short	0x0000
        /*0042*/ 	.short	0x0000
        /*0044*/ 	.byte	0x00, 0xf5, 0x21, 0x00


	//----- nvinfo : EIATTR_SPARSE_MMA_MASK
	.align		4
.L_72:
        /*0048*/ 	.byte	0x03, 0x50
        /*004a*/ 	.short	0x0000


	//----- nvinfo : EIATTR_MAXREG_COUNT
	.align		4
        /*004c*/ 	.byte	0x03, 0x1b
        /*004e*/ 	.short	0x00ff


	//----- nvinfo : EIATTR_MERCURY_ISA_VERSION
	.align		4
        /*0050*/ 	.byte	0x03, 0x5f
        /*0052*/ 	.short	0x0101


	//----- nvinfo : EIATTR_VRC_CTA_INIT_COUNT
	.align		4
        /*0054*/ 	.byte	0x02, 0x4a
	.zero		1
	.zero		1


	//----- nvinfo : EIATTR_EXIT_INSTR_OFFSETS
	.align		4
        /*0058*/ 	.byte	0x04, 0x1c
        /*005a*/ 	.short	(.L_74 - .L_73)


	//   ....[0]....
.L_73:
        /*005c*/ 	.word	0x000000c0


	//   ....[1]....
        /*0060*/ 	.word	0x00002d80


	//----- nvinfo : EIATTR_CRS_STACK_SIZE
	.align		4
.L_74:
        /*0064*/ 	.byte	0x04, 0x1e
        /*0066*/ 	.short	(.L_76 - .L_75)
.L_75:
        /*0068*/ 	.word	0x00000000


	//----- nvinfo : EIATTR_CBANK_PARAM_SIZE
	.align		4
.L_76:
        /*006c*/ 	.byte	0x03, 0x19
        /*006e*/ 	.short	0x0018


	//----- nvinfo : EIATTR_PARAM_CBANK
	.align		4
        /*0070*/ 	.byte	0x04, 0x0a
        /*0072*/ 	.short	(.L_78 - .L_77)
	.align		4
.L_77:
        /*0074*/ 	.word	index@(.nv.constant0._Z7softmaxPKfPfii)
        /*0078*/ 	.short	0x0380
        /*007a*/ 	.short	0x0018


	//----- nvinfo : EIATTR_SW_WAR
	.align		4
.L_78:
        /*007c*/ 	.byte	0x04, 0x36
        /*007e*/ 	.short	(.L_80 - .L_79)
.L_79:
        /*0080*/ 	.word	0x00000008
.L_80:


//--------------------- .nv.info._Z13matmul_kernelPfS_S_iii --------------------------
	.section	.nv.info._Z13matmul_kernelPfS_S_iii,"",@"SHT_CUDA_INFO"
	.sectionflags	@""
	.align	4


	//----- nvinfo : EIATTR_CUDA_API_VERSION
	.align		4
        /*0000*/ 	.byte	0x04, 0x37
        /*0002*/ 	.short	(.L_82 - .L_81)
.L_81:
        /*0004*/ 	.word	0x00000082


	//----- nvinfo : EIATTR_KPARAM_INFO
	.align		4
.L_82:
        /*0008*/ 	.byte	0x04, 0x17
        /*000a*/ 	.short	(.L_84 - .L_83)
.L_83:
        /*000c*/ 	.word	0x00000000
        /*0010*/ 	.short	0x0005
        /*0012*/ 	.short	0x0020
        /*0014*/ 	.byte	0x00, 0xf0, 0x11, 0x00


	//----- nvinfo : EIATTR_KPARAM_INFO
	.align		4
.L_84:
        /*0018*/ 	.byte	0x04, 0x17
        /*001a*/ 	.short	(.L_86 - .L_85)
.L_85:
        /*001c*/ 	.word	0x00000000
        /*0020*/ 	.short	0x0004
        /*0022*/ 	.short	0x001c
        /*0024*/ 	.byte	0x00, 0xf0, 0x11, 0x00


	//----- nvinfo : EIATTR_KPARAM_INFO
	.align		4
.L_86:
        /*0028*/ 	.byte	0x04, 0x17
        /*002a*/ 	.short	(.L_88 - .L_87)
.L_87:
        /*002c*/ 	.word	0x00000000
        /*0030*/ 	.short	0x0003
        /*0032*/ 	.short	0x0018
        /*0034*/ 	.byte	0x00, 0xf0, 0x11, 0x00


	//----- nvinfo : EIATTR_KPARAM_INFO
	.align		4
.L_88:
        /*0038*/ 	.byte	0x04, 0x17
        /*003a*/ 	.short	(.L_90 - .L_89)
.L_89:
        /*003c*/ 	.word	0x00000000
        /*0040*/ 	.short	0x0002
        /*0042*/ 	.short	0x0010
        /*0044*/ 	.byte	0x00, 0xf5, 0x21, 0x00


	//----- nvinfo : EIATTR_KPARAM_INFO
	.align		4
.L_90:
        /*0048*/ 	.byte	0x04, 0x17
        /*004a*/ 	.short	(.L_92 - .L_91)
.L_91:
        /*004c*/ 	.word	0x00000000
        /*0050*/ 	.short	0x0001
        /*0052*/ 	.short	0x0008
        /*0054*/ 	.byte	0x00, 0xf5, 0x21, 0x00


	//----- nvinfo : EIATTR_KPARAM_INFO
	.align		4
.L_92:
        /*0058*/ 	.byte	0x04, 0x17
        /*005a*/ 	.short	(.L_94 - .L_93)
.L_93:
        /*005c*/ 	.word	0x00000000
        /*0060*/ 	.short	0x0000
        /*0062*/ 	.short	0x0000
        /*0064*/ 	.byte	0x00, 0xf5, 0x21, 0x00


	//----- nvinfo : EIATTR_SPARSE_MMA_MASK
	.align		4
.L_94:
        /*0068*/ 	.byte	0x03, 0x50
        /*006a*/ 	.short	0x0000


	//----- nvinfo : EIATTR_MAXREG_COUNT
	.align		4
        /*006c*/ 	.byte	0x03, 0x1b
        /*006e*/ 	.short	0x00ff


	//----- nvinfo : EIATTR_MERCURY_ISA_VERSION
	.align		4
        /*0070*/ 	.byte	0x03, 0x5f
        /*0072*/ 	.short	0x0101


	//----- nvinfo : EIATTR_VRC_CTA_INIT_COUNT
	.align		4
        /*0074*/ 	.byte	0x02, 0x4a
	.zero		1
	.zero		1


	//----- nvinfo : EIATTR_EXIT_INSTR_OFFSETS
	.align		4
        /*0078*/ 	.byte	0x04, 0x1c
        /*007a*/ 	.short	(.L_96 - .L_95)


	//   ....[0]....
.L_95:
        /*007c*/ 	.word	0x000000f0


	//   ....[1]....
        /*0080*/ 	.word	0x000009a0


	//   ....[2]....
        /*0084*/ 	.word	0x00000e90


	//----- nvinfo : EIATTR_CRS_STACK_SIZE
	.align		4
.L_96:
        /*0088*/ 	.byte	0x04, 0x1e
        /*008a*/ 	.short	(.L_98 - .L_97)
.L_97:
        /*008c*/ 	.word	0x00000000


	//----- nvinfo : EIATTR_CBANK_PARAM_SIZE
	.align		4
.L_98:
        /*0090*/ 	.byte	0x03, 0x19
        /*0092*/ 	.short	0x0024


	//----- nvinfo : EIATTR_PARAM_CBANK
	.align		4
        /*0094*/ 	.byte	0x04, 0x0a
        /*0096*/ 	.short	(.L_100 - .L_99)
	.align		4
.L_99:
        /*0098*/ 	.word	index@(.nv.constant0._Z13matmul_kernelPfS_S_iii)
        /*009c*/ 	.short	0x0380
        /*009e*/ 	.short	0x0024


	//----- nvinfo : EIATTR_SW_WAR
	.align		4
.L_100:
        /*00a0*/ 	.byte	0x04, 0x36
        /*00a2*/ 	.short	(.L_102 - .L_101)
.L_101:
        /*00a4*/ 	.word	0x00000008
.L_102:


//--------------------- .nv.info._Z20init_weights_uniformPfmm --------------------------
	.section	.nv.info._Z20init_weights_uniformPfmm,"",@"SHT_CUDA_INFO"
	.sectionflags	@""
	.align	4


	//----- nvinfo : EIATTR_CUDA_API_VERSION
	.align		4
        /*0000*/ 	.byte	0x04, 0x37
        /*0002*/ 	.short	(.L_104 - .L_103)
.L_103:
        /*0004*/ 	.word	0x00000082


	//----- nvinfo : EIATTR_KPARAM_INFO
	.align		4
.L_104:
        /*0008*/ 	.byte	0x04, 0x17
        /*000a*/ 	.short	(.L_106 - .L_105)
.L_105:
        /*000c*/ 	.word	0x00000000
        /*0010*/ 	.short	0x0002
        /*0012*/ 	.short	0x0010
        /*0014*/ 	.byte	0x00, 0xf0, 0x21, 0x00


	//----- nvinfo : EIATTR_KPARAM_INFO
	.align		4
.L_106:
        /*0018*/ 	.byte	0x04, 0x17
        /*001a*/ 	.short	(.L_108 - .L_107)
.L_107:
        /*001c*/ 	.word	0x00000000
        /*0020*/ 	.short	0x0001
        /*0022*/ 	.short	0x0008
        /*0024*/ 	.byte	0x00, 0xf0, 0x21, 0x00


	//----- nvinfo : EIATTR_KPARAM_INFO
	.align		4
.L_108:
        /*0028*/ 	.byte	0x04, 0x17
        /*002a*/ 	.short	(.L_110 - .L_109)
.L_109:
        /*002c*/ 	.word	0x00000000
        /*0030*/ 	.short	0x0000
        /*0032*/ 	.short	0x0000
        /*0034*/ 	.byte	0x00, 0xf5, 0x21, 0x00


	//----- nvinfo : EIATTR_SPARSE_MMA_MASK
	.align		4
.L_110:
        /*0038*/ 	.byte	0x03, 0x50
        /*003a*/ 	.short	0x0000


	//----- nvinfo : EIATTR_MAXREG_COUNT
	.align		4
        /*003c*/ 	.byte	0x03, 0x1b
        /*003e*/ 	.short	0x00ff


	//----- nvinfo : EIATTR_MERCURY_ISA_VERSION
	.align		4
        /*0040*/ 	.byte	0x03, 0x5f
        /*0042*/ 	.short	0x0101


	//----- nvinfo : EIATTR_VRC_CTA_INIT_COUNT
	.align		4
        /*0044*/ 	.byte	0x02, 0x4a
	.zero		1
	.zero		1


	//----- nvinfo : EIATTR_EXIT_INSTR_OFFSETS
	.align		4
        /*0048*/ 	.byte	0x04, 0x1c
        /*004a*/ 	.short	(.L_112 - .L_111)


	//   ....[0]....
.L_111:
        /*004c*/ 	.word	0x000000b0


	//   ....[1]....
        /*0050*/ 	.word	0x00002910


	//----- nvinfo : EIATTR_CRS_STACK_SIZE
	.align		4
.L_112:
        /*0054*/ 	.byte	0x04, 0x1e
        /*0056*/ 	.short	(.L_114 - .L_113)
.L_113:
        /*0058*/ 	.word	0x00000000


	//----- nvinfo : EIATTR_CBANK_PARAM_SIZE
	.align		4
.L_114:
        /*005c*/ 	.byte	0x03, 0x19
        /*005e*/ 	.short	0x0018


	//----- nvinfo : EIATTR_PARAM_CBANK
	.align		4
        /*0060*/ 	.byte	0x04, 0x0a
        /*0062*/ 	.short	(.L_116 - .L_115)
	.align		4
.L_115:
        /*0064*/ 	.word	index@(.nv.constant0._Z20init_weights_uniformPfmm)
        /*0068*/ 	.short	0x0380
        /*006a*/ 	.short	0x0018


	//----- nvinfo : EIATTR_SW_WAR
	.align		4
.L_116:
        /*006c*/ 	.byte	0x04, 0x36
        /*006e*/ 	.short	(.L_118 - .L_117)
.L_117:
        /*0070*/ 	.word	0x00000008
.L_118:


//--------------------- .nv.info._Z21convert_and_normalizePKhPfi --------------------------
	.section	.nv.info._Z21convert_and_normalizePKhPfi,"",@"SHT_CUDA_INFO"
	.sectionflags	@""
	.align	4


	//----- nvinfo : EIATTR_CUDA_API_VERSION
	.align		4
        /*0000*/ 	.byte	0x04, 0x37
        /*0002*/ 	.short	(.L_120 - .L_119)
.L_119:
        /*0004*/ 	.word	0x00000082


	//----- nvinfo : EIATTR_KPARAM_INFO
	.align		4
.L_120:
        /*0008*/ 	.byte	0x04, 0x17
        /*000a*/ 	.short	(.L_122 - .L_121)
.L_121:
        /*000c*/ 	.word	0x00000000
        /*0010*/ 	.short	0x0002
        /*0012*/ 	.short	0x0010
        /*0014*/ 	.byte	0x00, 0xf0, 0x11, 0x00


	//----- nvinfo : EIATTR_KPARAM_INFO
	.align		4
.L_122:
        /*0018*/ 	.byte	0x04, 0x17
        /*001a*/ 	.short	(.L_124 - .L_123)
.L_123:
        /*001c*/ 	.word	0x00000000
        /*0020*/ 	.short	0x0001
        /*0022*/ 	.short	0x0008
        /*0024*/ 	.byte	0x00, 0xf5, 0x21, 0x00


	//----- nvinfo : EIATTR_KPARAM_INFO
	.align		4
.L_124:
        /*0028*/ 	.byte	0x04, 0x17
        /*002a*/ 	.short	(.L_126 - .L_125)
.L_125:
        /*002c*/ 	.word	0x00000000
        /*0030*/ 	.short	0x0000
        /*0032*/ 	.short	0x0000
        /*0034*/ 	.byte	0x00, 0xf5, 0x21, 0x00


	//----- nvinfo : EIATTR_SPARSE_MMA_MASK
	.align		4
.L_126:
        /*0038*/ 	.byte	0x03, 0x50
        /*003a*/ 	.short	0x0000


	//----- nvinfo : EIATTR_MAXREG_COUNT
	.align		4
        /*003c*/ 	.byte	0x03, 0x1b
        /*003e*/ 	.short	0x00ff


	//----- nvinfo : EIATTR_MERCURY_ISA_VERSION
	.align		4
        /*0040*/ 	.byte	0x03, 0x5f
        /*0042*/ 	.short	0x0101


	//----- nvinfo : EIATTR_VRC_CTA_INIT_COUNT
	.align		4
        /*0044*/ 	.byte	0x02, 0x4a
	.zero		1
	.zero		1


	//----- nvinfo : EIATTR_EXIT_INSTR_OFFSETS
	.align		4
        /*0048*/ 	.byte	0x04, 0x1c
        /*004a*/ 	.short	(.L_128 - .L_127)


	//   ....[0]....
.L_127:
        /*004c*/ 	.word	0x00000090


	//   ....[1]....
        /*0050*/ 	.word	0x00000470


	//   ....[2]....
        /*0054*/ 	.word	0x000008d0


	//----- nvinfo : EIATTR_CRS_STACK_SIZE
	.align		4
.L_128:
        /*0058*/ 	.byte	0x04, 0x1e
        /*005a*/ 	.short	(.L_130 - .L_129)
.L_129:
        /*005c*/ 	.word	0x00000000


	//----- nvinfo : EIATTR_CBANK_PARAM_SIZE
	.align		4
.L_130:
        /*0060*/ 	.byte	0x03, 0x19
        /*0062*/ 	.short	0x0014


	//----- nvinfo : EIATTR_PARAM_CBANK
	.align		4
        /*0064*/ 	.byte	0x04, 0x0a
        /*0066*/ 	.short	(.L_132 - .L_131)
	.align		4
.L_131:
        /*0068*/ 	.word	index@(.nv.constant0._Z21convert_and_normalizePKhPfi)
        /*006c*/ 	.short	0x0380
        /*006e*/ 	.short	0x0014


	//----- nvinfo : EIATTR_SW_WAR
	.align		4
.L_132:
        /*0070*/ 	.byte	0x04, 0x36
        /*0072*/ 	.short	(.L_134 - .L_133)
.L_133:
        /*0074*/ 	.word	0x00000008
.L_134:


//--------------------- .nv.callgraph             --------------------------
	.section	.nv.callgraph,"",@"SHT_CUDA_CALLGRAPH"
	.align	4
	.sectionentsize	8
	.align		4
        /*0000*/ 	.word	0x00000000
	.align		4
        /*0004*/ 	.word	0xffffffff
	.align		4
        /*0008*/ 	.word	0x00000000
	.align		4
        /*000c*/ 	.word	0xfffffffe
	.align		4
        /*0010*/ 	.word	0x00000000
	.align		4
        /*0014*/ 	.word	0xfffffffd
	.align		4
        /*0018*/ 	.word	0x00000000
	.align		4
        /*001c*/ 	.word	0xfffffffc


//--------------------- .nv.constant4             --------------------------
	.section	.nv.constant4,"a",@progbits
	.align	8
	.align		8
.nv.constant4:
        /*0000*/ 	.dword	precalc_xorwow_matrix
	.align		8
        /*0008*/ 	.dword	precalc_xorwow_offset_matrix
	.align		8
        /*0010*/ 	.dword	mrg32k3aM1
	.align		8
        /*0018*/ 	.dword	mrg32k3aM2
	.align		8
        /*0020*/ 	.dword	mrg32k3aM1SubSeq
	.align		8
        /*0028*/ 	.dword	mrg32k3aM2SubSeq
	.align		8
        /*0030*/ 	.dword	mrg32k3aM1Seq
	.align		8
        /*0038*/ 	.dword	mrg32k3aM2Seq


//--------------------- .nv.constant3             --------------------------
	.section	.nv.constant3,"a",@progbits
	.align	8
.nv.constant3:
	.type		__cr_lgamma_table,@object
	.size		__cr_lgamma_table,(.L_8 - __cr_lgamma_table)
__cr_lgamma_table:
        /*0000*/ 	.byte	0x00, 0x00, 0x00, 0x00, 0x00, 0x00, 0x00, 0x00, 0x00, 0x00, 0x00, 0x00, 0x00, 0x00, 0x00, 0x00
        /*0010*/ 	.byte	0xef, 0x39, 0xfa, 0xfe, 0x42, 0x2e, 0xe6, 0x3f, 0x02, 0x20, 0x2a, 0xfa, 0x0b, 0xab, 0xfc, 0x3f
        /*0020*/ 	.byte	0xf9, 0x2c, 0x92, 0x7c, 0xa7, 0x6c, 0x09, 0x40, 0xc9, 0x79, 0x44, 0x3c, 0x64, 0x26, 0x13, 0x40
        /*0030*/ 	.byte	0xca, 0x01, 0xcf, 0x3a, 0x27, 0x51, 0x1a, 0x40, 0x30, 0xcc, 0x2d, 0xf3, 0xe1, 0x0c, 0x21, 0x40
        /*0040*/ 	.byte	0x0d, 0xb7, 0xfc, 0x82, 0x8e, 0x35, 0x25, 0x40
.L_8:


//--------------------- .text._Z24scce_loss_forward_kernelPKfPKhPfii --------------------------
	.section	.text._Z24scce_loss_forward_kernelPKfPKhPfii,"ax",@progbits
	.align	128
        .global         _Z24scce_loss_forward_kernelPKfPKhPfii
        .type           _Z24scce_loss_forward_kernelPKfPKhPfii,@function
        .size           _Z24scce_loss_forward_kernelPKfPKhPfii,(.L_x_117 - _Z24scce_loss_forward_kernelPKfPKhPfii)
        .other          _Z24scce_loss_forward_kernelPKfPKhPfii,@"STO_CUDA_ENTRY STV_DEFAULT"
_Z24scce_loss_forward_kernelPKfPKhPfii:
.text._Z24scce_loss_forward_kernelPKfPKhPfii:
[----:B------:R-:W-:Y:S01]  /*0000*/  LDC R1, c[0x0][0x37c] ;  /* 0x0000df00ff017b82 */ /* 0x000fe20000000800 */
[----:B------:R-:W0:Y:S07]  /*0010*/  S2R R3, SR_TID.X ;  /* 0x0000000000037919 */ /* 0x000e2e0000002100 */
[----:B------:R-:W0:Y:S01]  /*0020*/  S2UR UR4, SR_CTAID.X ;  /* 0x00000000000479c3 */ /* 0x000e220000002500 */
[----:B------:R-:W1:Y:S07]  /*0030*/  LDCU UR7, c[0x0][0x398] ;  /* 0x00007300ff0777ac */ /* 0x000e6e0008000800 */
[----:B------:R-:W0:Y:S01]  /*0040*/  LDC R0, c[0x0][0x360] ;  /* 0x0000d800ff007b82 */ /* 0x000e220000000800 */
[----:B------:R-:W2:Y:S01]  /*0050*/  LDCU UR5, c[0x0][0x370] ;  /* 0x00006e00ff0577ac */ /* 0x000ea20008000800 */
[----:B-1----:R-:W-:Y:S01]  /*0060*/  USHF.R.S32.HI UR6, URZ, 0x1f, UR7 ;  /* 0x0000001fff067899 */ /* 0x002fe20008011407 */
[----:B0-----:R-:W-:-:S02]  /*0070*/  IMAD R3, R0, UR4, R3 ;  /* 0x0000000400037c24 */ /* 0x001fc4000f8e0203 */
[----:B--2---:R-:W-:-:S03]  /*0080*/  IMAD R0, R0, UR5, RZ ;  /* 0x0000000500007c24 */ /* 0x004fc6000f8e02ff */
[----:B------:R-:W-:-:S04]  /*0090*/  ISETP.GE.U32.AND P0, PT, R3, UR7, PT ;  /* 0x0000000703007c0c */ /* 0x000fc8000bf06070 */
[----:B------:R-:W-:-:S13]  /*00a0*/  ISETP.GE.U32.AND.EX P0, PT, RZ, UR6, PT, P0 ;  /* 0x00000006ff007c0c */ /* 0x000fda000bf06100 */
[----:B------:R-:W-:Y:S05]  /*00b0*/  @P0 EXIT ;  /* 0x000000000000094d */ /* 0x000fea0003800000 */
[----:B------:R-:W-:Y:S01]  /*00c0*/  IMAD.MOV.U32 R2, RZ, RZ, RZ ;  /* 0x000000ffff027224 */ /* 0x000fe200078e00ff */
[----:B------:R-:W0:Y:S01]  /*00d0*/  LDCU.64 UR4, c[0x0][0x358] ;  /* 0x00006b00ff0477ac */ /* 0x000e220008000a00 */
[----:B------:R-:W1:Y:S01]  /*00e0*/  LDCU UR8, c[0x0][0x39c] ;  /* 0x00007380ff0877ac */ /* 0x000e620008000800 */
[----:B------:R-:W2:Y:S01]  /*00f0*/  LDCU.64 UR10, c[0x0][0x390] ;  /* 0x00007200ff0a77ac */ /* 0x000ea20008000a00 */
[----:B------:R-:W3:Y:S03]  /*0100*/  LDCU.128 UR12, c[0x0][0x380] ;  /* 0x00007000ff0c77ac */ /* 0x000ee60008000c00 */
.L_x_0:
[----:B---3--:R-:W-:-:S04]  /*0110*/  IADD3 R4, P0, PT, R3, UR14, RZ ;  /* 0x0000000e03047c10 */ /* 0x008fc8000ff1e0ff */
[----:B------:R-:W-:-:S05]  /*0120*/  IADD3.X R5, PT, PT, R2, UR15, RZ, P0, !PT ;  /* 0x0000000f02057c10 */ /* 0x000fca00087fe4ff */
[----:B0-----:R-:W1:Y:S02]  /*0130*/  LDG.E.U8 R4, desc[UR4][R4.64] ;  /* 0x0000000404047981 */ /* 0x001e64000c1e1100 */
[----:B-1----:R-:W-:-:S05]  /*0140*/  IMAD R7, R3, UR8, R4 ;  /* 0x0000000803077c24 */ /* 0x002fca000f8e0204 */
[----:B------:R-:W-:-:S04]  /*0150*/  SHF.R.S64 R6, RZ, 0x1e, R7 ;  /* 0x0000001eff067819 */ /* 0x000fc80000001007 */
[----:B------:R-:W-:-:S04]  /*0160*/  IADD3 R6, P0, PT, R6, UR12, RZ ;  /* 0x0000000c06067c10 */ /* 0x000fc8000ff1e0ff */
[----:B------:R-:W-:-:S05]  /*0170*/  LEA.HI.X.SX32 R7, R7, UR13, 0x2, P0 ;  /* 0x0000000d07077c11 */ /* 0x000fca00080f16ff */
[----:B------:R0:W3:Y:S01]  /*0180*/  LDG.E R6, desc[UR4][R6.64] ;  /* 0x0000000406067981 */ /* 0x0000e2000c1e1900 */
[----:B------:R-:W-:Y:S01]  /*0190*/  IMAD.MOV.U32 R10, RZ, RZ, 0x3e055027 ;  /* 0x3e055027ff0a7424 */ /* 0x000fe200078e00ff */
[----:B0-----:R-:W-:Y:S01]  /*01a0*/  MOV R7, 0x7f800000 ;  /* 0x7f80000000077802 */ /* 0x001fe20000000f00 */
[----:B---3--:R-:W-:-:S05]  /*01b0*/  FADD R8, R6, 9.9999997171806853657e-10 ;  /* 0x3089705f06087421 */ /* 0x008fca0000000000 */
[----:B------:R-:W-:-:S13]  /*01c0*/  FSETP.GEU.AND P0, PT, R8, 1.175494350822287508e-38, PT ;  /* 0x008000000800780b */ /* 0x000fda0003f0e000 */
[----:B------:R-:W-:-:S04]  /*01d0*/  @!P0 FMUL R8, R8, 8388608 ;  /* 0x4b00000008088820 */ /* 0x000fc80000400000 */
[C---:B------:R-:W-:Y:S01]  /*01e0*/  VIADD R9, R8.reuse, 0xc0d55555 ;  /* 0xc0d5555508097836 */ /* 0x040fe20000000000 */
[----:B------:R-:W-:-:S04]  /*01f0*/  ISETP.GT.U32.AND P1, PT, R8, 0x7f7fffff, PT ;  /* 0x7f7fffff0800780c */ /* 0x000fc80003f24070 */
[----:B------:R-:W-:-:S04]  /*0200*/  LOP3.LUT R9, R9, 0xff800000, RZ, 0xc0, !PT ;  /* 0xff80000009097812 */ /* 0x000fc800078ec0ff */
[-C--:B------:R-:W-:Y:S02]  /*0210*/  IADD3 R4, PT, PT, R8, -R9.reuse, RZ ;  /* 0x8000000908047210 */ /* 0x080fe40007ffe0ff */
[----:B------:R-:W-:-:S03]  /*0220*/  I2FP.F32.S32 R9, R9 ;  /* 0x0000000900097245 */ /* 0x000fc60000201400 */
[----:B------:R-:W-:-:S04]  /*0230*/  FADD R5, R4, -1 ;  /* 0xbf80000004057421 */ /* 0x000fc80000000000 */
[----:B------:R-:W-:-:S04]  /*0240*/  FFMA R4, R5, -R10, 0.14084610342979431152 ;  /* 0x3e1039f605047423 */ /* 0x000fc8000000080a */
[----:B------:R-:W-:-:S04]  /*0250*/  FFMA R4, R5, R4, -0.12148627638816833496 ;  /* 0xbdf8cdcc05047423 */ /* 0x000fc80000000004 */
[----:B------:R-:W-:-:S04]  /*0260*/  FFMA R4, R5, R4, 0.13980610668659210205 ;  /* 0x3e0f295505047423 */ /* 0x000fc80000000004 */
[----:B------:R-:W-:-:S04]  /*0270*/  FFMA R4, R5, R4, -0.16684235632419586182 ;  /* 0xbe2ad8b905047423 */ /* 0x000fc80000000004 */
[----:B------:R-:W-:-:S04]  /*0280*/  FFMA R4, R5, R4, 0.20012299716472625732 ;  /* 0x3e4ced0b05047423 */ /* 0x000fc80000000004 */
[----:B------:R-:W-:-:S04]  /*0290*/  FFMA R4, R5, R4, -0.24999669194221496582 ;  /* 0xbe7fff2205047423 */ /* 0x000fc80000000004 */
[----:B------:R-:W-:-:S04]  /*02a0*/  FFMA R4, R5, R4, 0.33333182334899902344 ;  /* 0x3eaaaa7805047423 */ /* 0x000fc80000000004 */
[----:B------:R-:W-:Y:S01]  /*02b0*/  FFMA R6, R5, R4, -0.5 ;  /* 0xbf00000005067423 */ /* 0x000fe20000000004 */
[----:B------:R-:W-:-:S03]  /*02c0*/  FSEL R4, RZ, -23, P0 ;  /* 0xc1b80000ff047808 */ /* 0x000fc60000000000 */
[----:B------:R-:W-:Y:S02]  /*02d0*/  FMUL R6, R5, R6 ;  /* 0x0000000605067220 */ /* 0x000fe40000400000 */
[----:B------:R-:W-:Y:S02]  /*02e0*/  FFMA R4, R9, 1.1920928955078125e-07, R4 ;  /* 0x3400000009047823 */ /* 0x000fe40000000004 */
[----:B------:R-:W-:-:S04]  /*02f0*/  FFMA R5, R5, R6, R5 ;  /* 0x0000000605057223 */ /* 0x000fc80000000005 */
[----:B------:R-:W-:Y:S01]  /*0300*/  FFMA R6, R4, 0.69314718246459960938, R5 ;  /* 0x3f31721804067823 */ /* 0x000fe20000000005 */
[C---:B------:R-:W-:Y:S01]  /*0310*/  @P1 FFMA R6, R8.reuse, R7, +INF ;  /* 0x7f80000008061423 */ /* 0x040fe20000000007 */
[C---:B--2---:R-:W-:Y:S02]  /*0320*/  LEA R4, P0, R3.reuse, UR10, 0x2 ;  /* 0x0000000a03047c11 */ /* 0x044fe4000f8010ff */
[----:B------:R-:W-:Y:S02]  /*0330*/  FSETP.NEU.AND P1, PT, R8, RZ, PT ;  /* 0x000000ff0800720b */ /* 0x000fe40003f2d000 */
[----:B------:R-:W-:Y:S02]  /*0340*/  LEA.HI.X R5, R3, UR11, R2, 0x2, P0 ;  /* 0x0000000b03057c11 */ /* 0x000fe400080f1402 */
[----:B------:R-:W-:Y:S02]  /*0350*/  FSEL R7, -R6, +INF , P1 ;  /* 0x7f80000006077808 */ /* 0x000fe40000800100 */
[----:B------:R-:W-:-:S03]  /*0360*/  IADD3 R3, P0, PT, R0, R3, RZ ;  /* 0x0000000300037210 */ /* 0x000fc60007f1e0ff */
[----:B------:R4:W-:Y:S01]  /*0370*/  STG.E desc[UR4][R4.64], R7 ;  /* 0x0000000704007986 */ /* 0x0009e2000c101904 */
[----:B------:R-:W-:Y:S02]  /*0380*/  IADD3.X R2, PT, PT, RZ, R2, RZ, P0, !PT ;  /* 0x00000002ff027210 */ /* 0x000fe400007fe4ff */
[----:B------:R-:W-:-:S04]  /*0390*/  ISETP.GE.U32.AND P0, PT, R3, UR7, PT ;  /* 0x0000000703007c0c */ /* 0x000fc8000bf06070 */
[----:B------:R-:W-:-:S13]  /*03a0*/  ISETP.GE.U32.AND.EX P0, PT, R2, UR6, PT, P0 ;  /* 0x0000000602007c0c */ /* 0x000fda000bf06100 */
[----:B----4-:R-:W-:Y:S05]  /*03b0*/  @!P0 BRA `(.L_x_0) ;  /* 0xfffffffc00548947 */ /* 0x010fea000383ffff */
[----:B------:R-:W-:Y:S05]  /*03c0*/  EXIT ;  /* 0x000000000000794d */ /* 0x000fea0003800000 */
.L_x_1:
[----:B------:R-:W-:-:S00]  /*03d0*/  BRA `(.L_x_1) ;  /* 0xfffffffc00fc7947 */ /* 0x000fc0000383ffff */
[----:B------:R-:W-:-:S00]  /*03e0*/  NOP ;  /* 0x0000000000007918 */ /* 0x000fc00000000000 */
        /* <DEDUP_REMOVED lines=9> */
.L_x_117:


//--------------------- .text._Z7softmaxPKfPfii   --------------------------
	.section	.text._Z7softmaxPKfPfii,"ax",@progbits
	.align	128
        .global         _Z7softmaxPKfPfii
        .type           _Z7softmaxPKfPfii,@function
        .size           _Z7softmaxPKfPfii,(.L_x_115 - _Z7softmaxPKfPfii)
        .other          _Z7softmaxPKfPfii,@"STO_CUDA_ENTRY STV_DEFAULT"
_Z7softmaxPKfPfii:
.text._Z7softmaxPKfPfii:
[----:B------:R-:W-:Y:S01]  /*0000*/  LDC R1, c[0x0][0x37c] ;  /* 0x0000df00ff017b82 */ /* 0x000fe20000000800 */
[----:B------:R-:W0:Y:S07]  /*0010*/  S2R R0, SR_TID.X ;  /* 0x0000000000007919 */ /* 0x000e2e0000002100 */
[----:B------:R-:W0:Y:S08]  /*0020*/  S2UR UR4, SR_CTAID.X ;  /* 0x00000000000479c3 */ /* 0x000e300000002500 */
[----:B------:R-:W0:Y:S01]  /*0030*/  LDC R3, c[0x0][0x360] ;  /* 0x0000d800ff037b82 */ /* 0x000e220000000800 */
[----:B------:R-:W1:Y:S07]  /*0040*/  LDCU UR5, c[0x0][0x370] ;  /* 0x00006e00ff0577ac */ /* 0x000e6e0008000800 */
[----:B------:R-:W2:Y:S01]  /*0050*/  LDC.64 R10, c[0x0][0x390] ;  /* 0x0000e400ff0a7b82 */ /* 0x000ea20000000a00 */
[----:B0-----:R-:W-:-:S02]  /*0060*/  IMAD R9, R3, UR4, R0 ;  /* 0x0000000403097c24 */ /* 0x001fc4000f8e0200 */
[----:B-1----:R-:W-:Y:S01]  /*0070*/  IMAD R3, R3, UR5, RZ ;  /* 0x0000000503037c24 */ /* 0x002fe2000f8e02ff */
[----:B--2---:R-:W-:Y:S02]  /*0080*/  ISETP.GE.AND P0, PT, R11, 0x1, PT ;  /* 0x000000010b00780c */ /* 0x004fe40003f06270 */
[----:B------:R-:W-:Y:S02]  /*0090*/  ISETP.GE.U32.AND P1, PT, R9, R10, PT ;  /* 0x0000000a0900720c */ /* 0x000fe40003f26070 */
[----:B------:R-:W-:-:S04]  /*00a0*/  SHF.R.S32.HI R2, RZ, 0x1f, R10 ;  /* 0x0000001fff027819 */ /* 0x000fc8000001140a */
[----:B------:R-:W-:-:S13]  /*00b0*/  ISETP.GE.U32.OR.EX P0, PT, RZ, R2, !P0, P1 ;  /* 0x00000002ff00720c */ /* 0x000fda0004706510 */
[----:B------:R-:W-:Y:S05]  /*00c0*/  @P0 EXIT ;  /* 0x000000000000094d */ /* 0x000fea0003800000 */
[----:B------:R-:W-:Y:S01]  /*00d0*/  HFMA2 R10, -RZ, RZ, 0, 0 ;  /* 0x00000000ff0a7431 */ /* 0x000fe200000001ff */
[C---:B------:R-:W-:Y:S01]  /*00e0*/  LOP3.LUT R4, R11.reuse, 0xf, RZ, 0xc0, !PT ;  /* 0x0000000f0b047812 */ /* 0x040fe200078ec0ff */
[----:B------:R-:W0:Y:S01]  /*00f0*/  LDCU.64 UR4, c[0x0][0x358] ;  /* 0x00006b00ff0477ac */ /* 0x000e220008000a00 */
[C---:B------:R-:W-:Y:S02]  /*0100*/  LOP3.LUT R5, R11.reuse, 0x7, RZ, 0xc0, !PT ;  /* 0x000000070b057812 */ /* 0x040fe400078ec0ff */
[C---:B------:R-:W-:Y:S02]  /*0110*/  LOP3.LUT R6, R11.reuse, 0x3, RZ, 0xc0, !PT ;  /* 0x000000030b067812 */ /* 0x040fe400078ec0ff */
[C---:B------:R-:W-:Y:S02]  /*0120*/  LOP3.LUT R7, R11.reuse, 0x7ffffff8, RZ, 0xc0, !PT ;  /* 0x7ffffff80b077812 */ /* 0x040fe400078ec0ff */
[----:B------:R-:W-:-:S07]  /*0130*/  LOP3.LUT R8, R11, 0x1, RZ, 0xc0, !PT ;  /* 0x000000010b087812 */ /* 0x000fce00078ec0ff */
.L_x_47:
[----:B-1--4-:R-:W1:Y:S01]  /*0140*/  LDC.64 R12, c[0x0][0x390] ;  /* 0x0000e400ff0c7b82 */ /* 0x012e620000000a00 */
[----:B------:R-:W-:Y:S02]  /*0150*/  MOV R18, 0xff800000 ;  /* 0xff80000000127802 */ /* 0x000fe40000000f00 */
[----:B---3--:R-:W-:Y:S01]  /*0160*/  MOV R17, RZ ;  /* 0x000000ff00117202 */ /* 0x008fe20000000f00 */
[----:B-1----:R-:W-:Y:S01]  /*0170*/  IMAD R11, R9, R13, RZ ;  /* 0x0000000d090b7224 */ /* 0x002fe200078e02ff */
[----:B------:R-:W-:-:S04]  /*0180*/  IADD3 R9, P1, PT, R3, R9, RZ ;  /* 0x0000000903097210 */ /* 0x000fc80007f3e0ff */
[----:B------:R-:W-:Y:S02]  /*0190*/  IADD3.X R10, PT, PT, RZ, R10, RZ, P1, !PT ;  /* 0x0000000aff0a7210 */ /* 0x000fe40000ffe4ff */
[----:B------:R-:W-:Y:S02]  /*01a0*/  ISETP.GE.U32.AND P1, PT, R13, 0x10, PT ;  /* 0x000000100d00780c */ /* 0x000fe40003f26070 */
[----:B------:R-:W-:Y:S02]  /*01b0*/  ISETP.GE.U32.AND P0, PT, R9, R12, PT ;  /* 0x0000000c0900720c */ /* 0x000fe40003f06070 */
[----:B------:R-:W-:Y:S02]  /*01c0*/  SHF.R.S32.HI R19, RZ, 0x1f, R11 ;  /* 0x0000001fff137819 */ /* 0x000fe4000001140b */
[----:B------:R-:W-:-:S07]  /*01d0*/  ISETP.GE.U32.AND.EX P0, PT, R10, R2, PT, P0 ;  /* 0x000000020a00720c */ /* 0x000fce0003f06100 */
[----:B--2---:R-:W-:Y:S06]  /*01e0*/  @!P1 BRA `(.L_x_2) ;  /* 0x0000000000a09947 */ /* 0x004fec0003800000 */
[----:B------:R-:W1:Y:S01]  /*01f0*/  LDCU.64 UR6, c[0x0][0x380] ;  /* 0x00007000ff0677ac */ /* 0x000e620008000a00 */
[----:B------:R-:W-:Y:S02]  /*0200*/  LOP3.LUT R14, R13, 0x7ffffff0, RZ, 0xc0, !PT ;  /* 0x7ffffff00d0e7812 */ /* 0x000fe400078ec0ff */
[----:B------:R-:W-:Y:S02]  /*0210*/  MOV R18, 0xff800000 ;  /* 0xff80000000127802 */ /* 0x000fe40000000f00 */
[----:B------:R-:W-:Y:S02]  /*0220*/  IADD3 R0, PT, PT, -R14, RZ, RZ ;  /* 0x000000ff0e007210 */ /* 0x000fe40007ffe1ff */
[----:B-1----:R-:W-:-:S04]  /*0230*/  LEA R16, P1, R11, UR6, 0x2 ;  /* 0x000000060b107c11 */ /* 0x002fc8000f8210ff */
[----:B------:R-:W-:Y:S02]  /*0240*/  IADD3 R16, P2, PT, R16, 0x20, RZ ;  /* 0x0000002010107810 */ /* 0x000fe40007f5e0ff */
[----:B------:R-:W-:-:S04]  /*0250*/  LEA.HI.X R17, R11, UR7, R19, 0x2, P1 ;  /* 0x000000070b117c11 */ /* 0x000fc800088f1413 */
[----:B------:R-:W-:-:S07]  /*0260*/  IADD3.X R17, PT, PT, RZ, R17, RZ, P2, !PT ;  /* 0x00000011ff117210 */ /* 0x000fce00017fe4ff */
.L_x_3:
[----:B------:R-:W-:Y:S02]  /*0270*/  MOV R12, R16 ;  /* 0x00000010000c7202 */ /* 0x000fe40000000f00 */
[----:B------:R-:W-:-:S05]  /*0280*/  MOV R13, R17 ;  /* 0x00000011000d7202 */ /* 0x000fca0000000f00 */
[----:B0-----:R-:W2:Y:S04]  /*0290*/  LDG.E R17, desc[UR4][R12.64+-0x20] ;  /* 0xffffe0040c117981 */ /* 0x001ea8000c1e1900 */
[----:B------:R-:W2:Y:S04]  /*02a0*/  LDG.E R22, desc[UR4][R12.64+-0x1c] ;  /* 0xffffe4040c167981 */ /* 0x000ea8000c1e1900 */
[----:B------:R-:W3:Y:S04]  /*02b0*/  LDG.E R23, desc[UR4][R12.64+-0x18] ;  /* 0xffffe8040c177981 */ /* 0x000ee8000c1e1900 */
[----:B------:R-:W3:Y:S04]  /*02c0*/  LDG.E R24, desc[UR4][R12.64+-0x14] ;  /* 0xffffec040c187981 */ /* 0x000ee8000c1e1900 */
[----:B------:R-:W4:Y:S04]  /*02d0*/  LDG.E R21, desc[UR4][R12.64+-0x10] ;  /* 0xfffff0040c157981 */ /* 0x000f28000c1e1900 */
[----:B------:R-:W4:Y:S04]  /*02e0*/  LDG.E R20, desc[UR4][R12.64+-0xc] ;  /* 0xfffff4040c147981 */ /* 0x000f28000c1e1900 */
[----:B------:R-:W5:Y:S04]  /*02f0*/  LDG.E R15, desc[UR4][R12.64+-0x8] ;  /* 0xfffff8040c0f7981 */ /* 0x000f68000c1e1900 */
[----:B------:R-:W5:Y:S04]  /*0300*/  LDG.E R16, desc[UR4][R12.64+-0x4] ;  /* 0xfffffc040c107981 */ /* 0x000f68000c1e1900 */
[----:B------:R-:W5:Y:S01]  /*0310*/  LDG.E R25, desc[UR4][R12.64+0x14] ;  /* 0x000014040c197981 */ /* 0x000f62000c1e1900 */
[----:B--2---:R-:W-:-:S03]  /*0320*/  FMNMX3 R22, R18, R17, R22, !PT ;  /* 0x0000001112167276 */ /* 0x004fc60007800016 */
[----:B------:R-:W2:Y:S04]  /*0330*/  LDG.E R17, desc[UR4][R12.64] ;  /* 0x000000040c117981 */ /* 0x000ea8000c1e1900 */
[----:B------:R-:W2:Y:S01]  /*0340*/  LDG.E R18, desc[UR4][R12.64+0x4] ;  /* 0x000004040c127981 */ /* 0x000ea2000c1e1900 */
[----:B---3--:R-:W-:-:S03]  /*0350*/  FMNMX3 R24, R22, R23, R24, !PT ;  /* 0x0000001716187276 */ /* 0x008fc60007800018 */
[----:B------:R-:W3:Y:S04]  /*0360*/  LDG.E R23, desc[UR4][R12.64+0x8] ;  /* 0x000008040c177981 */ /* 0x000ee8000c1e1900 */
[----:B------:R-:W3:Y:S01]  /*0370*/  LDG.E R22, desc[UR4][R12.64+0xc] ;  /* 0x00000c040c167981 */ /* 0x000ee2000c1e1900 */
[----:B----4-:R-:W-:-:S03]  /*0380*/  FMNMX3 R26, R24, R21, R20, !PT ;  /* 0x00000015181a7276 */ /* 0x010fc60007800014 */
[----:B------:R-:W4:Y:S04]  /*0390*/  LDG.E R24, desc[UR4][R12.64+0x10] ;  /* 0x000010040c187981 */ /* 0x000f28000c1e1900 */
[----:B------:R-:W4:Y:S04]  /*03a0*/  LDG.E R21, desc[UR4][R12.64+0x18] ;  /* 0x000018040c157981 */ /* 0x000f28000c1e1900 */
[----:B------:R-:W4:Y:S01]  /*03b0*/  LDG.E R20, desc[UR4][R12.64+0x1c] ;  /* 0x00001c040c147981 */ /* 0x000f22000c1e1900 */
[----:B------:R-:W-:Y:S02]  /*03c0*/  IADD3 R0, PT, PT, R0, 0x10, RZ ;  /* 0x0000001000007810 */ /* 0x000fe40007ffe0ff */
[----:B-----5:R-:W-:-:S02]  /*03d0*/  FMNMX3 R15, R26, R15, R16, !PT ;  /* 0x0000000f1a0f7276 */ /* 0x020fc40007800010 */
[----:B------:R-:W-:Y:S02]  /*03e0*/  ISETP.NE.AND P1, PT, R0, RZ, PT ;  /* 0x000000ff0000720c */ /* 0x000fe40003f25270 */
[----:B------:R-:W-:Y:S02]  /*03f0*/  IADD3 R16, P2, PT, R12, 0x40, RZ ;  /* 0x000000400c107810 */ /* 0x000fe40007f5e0ff */
[----:B--2---:R-:W-:-:S04]  /*0400*/  FMNMX3 R15, R15, R17, R18, !PT ;  /* 0x000000110f0f7276 */ /* 0x004fc80007800012 */
[----:B---3--:R-:W-:-:S04]  /*0410*/  FMNMX3 R15, R15, R23, R22, !PT ;  /* 0x000000170f0f7276 */ /* 0x008fc80007800016 */
[----:B----4-:R-:W-:Y:S02]  /*0420*/  FMNMX3 R15, R15, R24, R25, !PT ;  /* 0x000000180f0f7276 */ /* 0x010fe40007800019 */
[----:B------:R-:W-:Y:S02]  /*0430*/  IADD3.X R17, PT, PT, RZ, R13, RZ, P2, !PT ;  /* 0x0000000dff117210 */ /* 0x000fe400017fe4ff */
[----:B------:R-:W-:Y:S01]  /*0440*/  FMNMX3 R18, R15, R21, R20, !PT ;  /* 0x000000150f127276 */ /* 0x000fe20007800014 */
[----:B------:R-:W-:Y:S06]  /*0450*/  @P1 BRA `(.L_x_3) ;  /* 0xfffffffc00841947 */ /* 0x000fec000383ffff */
[----:B------:R-:W-:-:S07]  /*0460*/  MOV R17, R14 ;  /* 0x0000000e00117202 */ /* 0x000fce0000000f00 */
.L_x_2:
[----:B------:R-:W1:Y:S01]  /*0470*/  LDCU.64 UR6, c[0x0][0x380] ;  /* 0x00007000ff0677ac */ /* 0x000e620008000a00 */
[----:B------:R-:W-:Y:S02]  /*0480*/  ISETP.NE.AND P1, PT, R4, RZ, PT ;  /* 0x000000ff0400720c */ /* 0x000fe40003f25270 */
[----:B-1----:R-:W-:-:S04]  /*0490*/  LEA R12, P2, R11, UR6, 0x2 ;  /* 0x000000060b0c7c11 */ /* 0x002fc8000f8410ff */
[----:B------:R-:W-:-:S07]  /*04a0*/  LEA.HI.X R13, R11, UR7, R19, 0x2, P2 ;  /* 0x000000070b0d7c11 */ /* 0x000fce00090f1413 */
[----:B------:R-:W-:Y:S05]  /*04b0*/  @!P1 BRA `(.L_x_4) ;  /* 0x0000000000a89947 */ /* 0x000fea0003800000 */
[----:B------:R-:W-:Y:S02]  /*04c0*/  IADD3 R0, PT, PT, R4, -0x1, RZ ;  /* 0xffffffff04007810 */ /* 0x000fe40007ffe0ff */
[----:B------:R-:W-:Y:S02]  /*04d0*/  ISETP.NE.AND P2, PT, R5, RZ, PT ;  /* 0x000000ff0500720c */ /* 0x000fe40003f45270 */
[----:B------:R-:W-:-:S13]  /*04e0*/  ISETP.GE.U32.AND P1, PT, R0, 0x7, PT ;  /* 0x000000070000780c */ /* 0x000fda0003f26070 */
[----:B------:R-:W-:Y:S05]  /*04f0*/  @!P1 BRA `(.L_x_5) ;  /* 0x0000000000389947 */ /* 0x000fea0003800000 */
[----:B------:R-:W-:-:S05]  /*0500*/  IMAD.WIDE.U32 R14, R17, 0x4, R12 ;  /* 0x00000004110e7825 */ /* 0x000fca00078e000c */
[----:B0-----:R-:W2:Y:S04]  /*0510*/  LDG.E R21, desc[UR4][R14.64] ;  /* 0x000000040e157981 */ /* 0x001ea8000c1e1900 */
[----:B------:R-:W2:Y:S04]  /*0520*/  LDG.E R0, desc[UR4][R14.64+0x4] ;  /* 0x000004040e007981 */ /* 0x000ea8000c1e1900 */
[----:B------:R-:W3:Y:S04]  /*0530*/  LDG.E R23, desc[UR4][R14.64+0x8] ;  /* 0x000008040e177981 */ /* 0x000ee8000c1e1900 */
[----:B------:R-:W3:Y:S04]  /*0540*/  LDG.E R16, desc[UR4][R14.64+0xc] ;  /* 0x00000c040e107981 */ /* 0x000ee8000c1e1900 */
[----:B------:R-:W4:Y:S04]  /*0550*/  LDG.E R25, desc[UR4][R14.64+0x10] ;  /* 0x000010040e197981 */ /* 0x000f28000c1e1900 */
[----:B------:R-:W4:Y:S04]  /*0560*/  LDG.E R20, desc[UR4][R14.64+0x14] ;  /* 0x000014040e147981 */ /* 0x000f28000c1e1900 */
[----:B------:R-:W5:Y:S04]  /*0570*/  LDG.E R27, desc[UR4][R14.64+0x18] ;  /* 0x000018040e1b7981 */ /* 0x000f68000c1e1900 */
[----:B------:R-:W5:Y:S01]  /*0580*/  LDG.E R22, desc[UR4][R14.64+0x1c] ;  /* 0x00001c040e167981 */ /* 0x000f62000c1e1900 */
[----:B------:R-:W-:-:S02]  /*0590*/  IADD3 R17, PT, PT, R17, 0x8, RZ ;  /* 0x0000000811117810 */ /* 0x000fc40007ffe0ff */
[----:B--2---:R-:W-:-:S04]  /*05a0*/  FMNMX3 R0, R18, R21, R0, !PT ;  /* 0x0000001512007276 */ /* 0x004fc80007800000 */
[----:B---3--:R-:W-:-:S04]  /*05b0*/  FMNMX3 R0, R0, R23, R16, !PT ;  /* 0x0000001700007276 */ /* 0x008fc80007800010 */
[----:B----4-:R-:W-:-:S04]  /*05c0*/  FMNMX3 R0, R0, R25, R20, !PT ;  /* 0x0000001900007276 */ /* 0x010fc80007800014 */
[----:B-----5:R-:W-:-:S07]  /*05d0*/  FMNMX3 R18, R0, R27, R22, !PT ;  /* 0x0000001b00127276 */ /* 0x020fce0007800016 */
.L_x_5:
        /* <DEDUP_REMOVED lines=9> */
[----:B------:R-:W3:Y:S01]  /*0670*/  LDG.E R16, desc[UR4][R14.64+0xc] ;  /* 0x00000c040e107981 */ /* 0x000ee2000c1e1900 */
[----:B------:R-:W-:-:S02]  /*0680*/  IADD3 R17, PT, PT, R17, 0x4, RZ ;  /* 0x0000000411117810 */ /* 0x000fc40007ffe0ff */
[----:B--2---:R-:W-:-:S04]  /*0690*/  FMNMX3 R0, R18, R21, R0, !PT ;  /* 0x0000001512007276 */ /* 0x004fc80007800000 */
[----:B---3--:R-:W-:-:S07]  /*06a0*/  FMNMX3 R18, R0, R23, R16, !PT ;  /* 0x0000001700127276 */ /* 0x008fce0007800010 */
.L_x_6:
[----:B------:R-:W-:Y:S05]  /*06b0*/  @!P2 BRA `(.L_x_4) ;  /* 0x000000000028a947 */ /* 0x000fea0003800000 */
[----:B------:R-:W-:-:S05]  /*06c0*/  IMAD.WIDE.U32 R14, R17, 0x4, R12 ;  /* 0x00000004110e7825 */ /* 0x000fca00078e000c */
[----:B0-----:R-:W2:Y:S01]  /*06d0*/  LDG.E R17, desc[UR4][R14.64] ;  /* 0x000000040e117981 */ /* 0x001ea2000c1e1900 */
[----:B------:R-:W-:Y:S02]  /*06e0*/  ISETP.NE.AND P1, PT, R6, 0x1, PT ;  /* 0x000000010600780c */ /* 0x000fe40003f25270 */
[----:B--2---:R-:W-:-:S11]  /*06f0*/  FMNMX R18, R18, R17, !PT ;  /* 0x0000001112127209 */ /* 0x004fd60007800000 */
[----:B------:R-:W-:Y:S05]  /*0700*/  @!P1 BRA `(.L_x_4) ;  /* 0x0000000000149947 */ /* 0x000fea0003800000 */
[----:B------:R-:W-:Y:S01]  /*0710*/  ISETP.NE.AND P1, PT, R6, 0x2, PT ;  /* 0x000000020600780c */ /* 0x000fe20003f25270 */
[----:B------:R-:W2:-:S12]  /*0720*/  LDG.E R17, desc[UR4][R14.64+0x4] ;  /* 0x000004040e117981 */ /* 0x000e98000c1e1900 */
[----:B------:R-:W3:Y:S01]  /*0730*/  @P1 LDG.E R21, desc[UR4][R14.64+0x8] ;  /* 0x000008040e151981 */ /* 0x000ee2000c1e1900 */
[----:B--2---:R-:W-:-:S04]  /*0740*/  FMNMX R18, R18, R17, !PT ;  /* 0x0000001112127209 */ /* 0x004fc80007800000 */
[----:B---3--:R-:W-:-:S07]  /*0750*/  @P1 FMNMX R18, R18, R21, !PT ;  /* 0x0000001512121209 */ /* 0x008fce0007800000 */
.L_x_4:
[----:B------:R-:W1:Y:S01]  /*0760*/  LDC R0, c[0x0][0x394] ;  /* 0x0000e500ff007b82 */ /* 0x000e620000000800 */
[----:B------:R-:W-:Y:S01]  /*0770*/  HFMA2 R20, -RZ, RZ, 0, 0 ;  /* 0x00000000ff147431 */ /* 0x000fe200000001ff */
[----:B------:R-:W-:Y:S02]  /*0780*/  MOV R17, RZ ;  /* 0x000000ff00117202 */ /* 0x000fe40000000f00 */
[----:B-1----:R-:W-:-:S13]  /*0790*/  ISETP.GE.U32.AND P1, PT, R0, 0x8, PT ;  /* 0x000000080000780c */ /* 0x002fda0003f26070 */
[----:B------:R-:W-:Y:S05]  /*07a0*/  @!P1 BRA `(.L_x_7) ;  /* 0x0000000400649947 */ /* 0x000fea0003800000 */
[----:B------:R-:W-:Y:S02]  /*07b0*/  MOV R20, RZ ;  /* 0x000000ff00147202 */ /* 0x000fe40000000f00 */
[----:B------:R-:W-:-:S07]  /*07c0*/  MOV R16, RZ ;  /* 0x000000ff00107202 */ /* 0x000fce0000000f00 */
.L_x_8:
[----:B------:R-:W-:-:S05]  /*07d0*/  IMAD.WIDE.U32 R14, R16, 0x4, R12 ;  /* 0x00000004100e7825 */ /* 0x000fca00078e000c */
[----:B0-----:R-:W2:Y:S04]  /*07e0*/  LDG.E R21, desc[UR4][R14.64] ;  /* 0x000000040e157981 */ /* 0x001ea8000c1e1900 */
[----:B------:R-:W3:Y:S04]  /*07f0*/  LDG.E R27, desc[UR4][R14.64+0x4] ;  /* 0x000004040e1b7981 */ /* 0x000ee8000c1e1900 */
[----:B------:R-:W4:Y:S01]  /*0800*/  LDG.E R25, desc[UR4][R14.64+0x8] ;  /* 0x000008040e197981 */ /* 0x000f22000c1e1900 */
[----:B------:R-:W-:Y:S01]  /*0810*/  HFMA2 R17, -RZ, RZ, 0.96630859375, -0.0022525787353515625 ;  /* 0x3bbb989dff117431 */ /* 0x000fe200000001ff */
[----:B------:R-:W-:-:S02]  /*0820*/  MOV R0, 0x437c0000 ;  /* 0x437c000000007802 */ /* 0x000fc40000000f00 */
[----:B------:R-:W5:Y:S01]  /*0830*/  LDG.E R29, desc[UR4][R14.64+0x1c] ;  /* 0x00001c040e1d7981 */ /* 0x000f62000c1e1900 */
[----:B--2---:R-:W-:-:S04]  /*0840*/  FADD R24, R21, -R18 ;  /* 0x8000001215187221 */ /* 0x004fc80000000000 */
[----:B------:R-:W-:Y:S01]  /*0850*/  FFMA.SAT R23, R24, R17, 0.5 ;  /* 0x3f00000018177423 */ /* 0x000fe20000002011 */
[----:B---3--:R-:W-:-:S03]  /*0860*/  FADD R26, R27, -R18 ;  /* 0x800000121b1a7221 */ /* 0x008fc60000000000 */
[----:B------:R-:W-:Y:S01]  /*0870*/  FFMA.RM R23, R23, R0, 12582913 ;  /* 0x4b40000117177423 */ /* 0x000fe20000004000 */
[----:B------:R-:W-:-:S03]  /*0880*/  FFMA.SAT R27, R26, R17, 0.5 ;  /* 0x3f0000001a1b7423 */ /* 0x000fc60000002011 */
[----:B------:R-:W-:Y:S01]  /*0890*/  FADD R21, R23, -12583039 ;  /* 0xcb40007f17157421 */ /* 0x000fe20000000000 */
[----:B------:R-:W-:-:S03]  /*08a0*/  FFMA.RM R22, R27, R0, 12582913 ;  /* 0x4b4000011b167423 */ /* 0x000fc60000004000 */
[----:B------:R-:W-:-:S04]  /*08b0*/  FFMA R21, R24, 1.4426950216293334961, -R21 ;  /* 0x3fb8aa3b18157823 */ /* 0x000fc80000000815 */
[----:B------:R-:W-:Y:S01]  /*08c0*/  FFMA R28, R24, 1.925963033500011079e-08, R21 ;  /* 0x32a57060181c7823 */ /* 0x000fe20000000015 */
[----:B------:R-:W-:-:S04]  /*08d0*/  FADD R21, R22, -12583039 ;  /* 0xcb40007f16157421 */ /* 0x000fc80000000000 */
[----:B------:R-:W-:-:S04]  /*08e0*/  FFMA R21, R26, 1.4426950216293334961, -R21 ;  /* 0x3fb8aa3b1a157823 */ /* 0x000fc80000000815 */
[----:B------:R-:W-:Y:S02]  /*08f0*/  FFMA R26, R26, 1.925963033500011079e-08, R21 ;  /* 0x32a570601a1a7823 */ /* 0x000fe40000000015 */
[----:B------:R-:W2:Y:S01]  /*0900*/  LDG.E R21, desc[UR4][R14.64+0xc] ;  /* 0x00000c040e157981 */ /* 0x000ea2000c1e1900 */
[----:B------:R-:W0:Y:S01]  /*0910*/  MUFU.EX2 R28, R28 ;  /* 0x0000001c001c7308 */ /* 0x000e220000000800 */
[----:B------:R-:W-:-:S07]  /*0920*/  SHF.L.U32 R23, R23, 0x17, RZ ;  /* 0x0000001717177819 */ /* 0x000fce00000006ff */
[----:B------:R-:W1:Y:S01]  /*0930*/  MUFU.EX2 R24, R26 ;  /* 0x0000001a00187308 */ /* 0x000e620000000800 */
[----:B------:R-:W-:Y:S01]  /*0940*/  SHF.L.U32 R22, R22, 0x17, RZ ;  /* 0x0000001716167819 */ /* 0x000fe200000006ff */
[----:B0-----:R-:W-:Y:S02]  /*0950*/  FFMA R27, R23, R28, R20 ;  /* 0x0000001c171b7223 */ /* 0x001fe40000000014 */
[----:B------:R-:W3:Y:S01]  /*0960*/  LDG.E R23, desc[UR4][R14.64+0x10] ;  /* 0x000010040e177981 */ /* 0x000ee2000c1e1900 */
[----:B----4-:R-:W-:-:S04]  /*0970*/  FADD R20, R25, -R18 ;  /* 0x8000001219147221 */ /* 0x010fc80000000000 */
[----:B------:R-:W-:Y:S01]  /*0980*/  FFMA.SAT R25, R20, R17, 0.5 ;  /* 0x3f00000014197423 */ /* 0x000fe20000002011 */
[----:B-1----:R-:W-:Y:S02]  /*0990*/  FFMA R24, R22, R24, R27 ;  /* 0x0000001816187223 */ /* 0x002fe4000000001b */
[----:B------:R-:W4:Y:S01]  /*09a0*/  LDG.E R27, desc[UR4][R14.64+0x14] ;  /* 0x000014040e1b7981 */ /* 0x000f22000c1e1900 */
[----:B------:R-:W-:-:S04]  /*09b0*/  FFMA.RM R22, R25, R0, 12582913 ;  /* 0x4b40000119167423 */ /* 0x000fc80000004000 */
[----:B------:R-:W-:-:S04]  /*09c0*/  FADD R25, R22, -12583039 ;  /* 0xcb40007f16197421 */ /* 0x000fc80000000000 */
[----:B------:R-:W-:-:S04]  /*09d0*/  FFMA R25, R20, 1.4426950216293334961, -R25 ;  /* 0x3fb8aa3b14197823 */ /* 0x000fc80000000819 */
[----:B------:R-:W-:Y:S02]  /*09e0*/  FFMA R26, R20, 1.925963033500011079e-08, R25 ;  /* 0x32a57060141a7823 */ /* 0x000fe40000000019 */
[----:B------:R0:W5:Y:S02]  /*09f0*/  LDG.E R25, desc[UR4][R14.64+0x18] ;  /* 0x000018040e197981 */ /* 0x000164000c1e1900 */
[----:B------:R-:W1:Y:S01]  /*0a00*/  MUFU.EX2 R20, R26 ;  /* 0x0000001a00147308 */ /* 0x000e620000000800 */
[----:B------:R-:W-:-:S05]  /*0a10*/  SHF.L.U32 R31, R22, 0x17, RZ ;  /* 0x00000017161f7819 */ /* 0x000fca00000006ff */
[----:B-1----:R-:W-:Y:S01]  /*0a20*/  FFMA R20, R31, R20, R24 ;  /* 0x000000141f147223 */ /* 0x002fe20000000018 */
[----:B------:R-:W-:-:S04]  /*0a30*/  IADD3 R16, PT, PT, R16, 0x8, RZ ;  /* 0x0000000810107810 */ /* 0x000fc80007ffe0ff */
[----:B------:R-:W-:Y:S01]  /*0a40*/  ISETP.NE.AND P2, PT, R16, R7, PT ;  /* 0x000000071000720c */ /* 0x000fe20003f45270 */
[----:B--2---:R-:W-:-:S04]  /*0a50*/  FADD R22, R21, -R18 ;  /* 0x8000001215167221 */ /* 0x004fc80000000000 */
[----:B------:R-:W-:-:S04]  /*0a60*/  FFMA.SAT R21, R22, R17, 0.5 ;  /* 0x3f00000016157423 */ /* 0x000fc80000002011 */
[----:B------:R-:W-:-:S04]  /*0a70*/  FFMA.RM R21, R21, R0, 12582913 ;  /* 0x4b40000115157423 */ /* 0x000fc80000004000 */
[----:B------:R-:W-:-:S04]  /*0a80*/  FADD R31, R21, -12583039 ;  /* 0xcb40007f151f7421 */ /* 0x000fc80000000000 */
[----:B------:R-:W-:-:S04]  /*0a90*/  FFMA R31, R22, 1.4426950216293334961, -R31 ;  /* 0x3fb8aa3b161f7823 */ /* 0x000fc8000000081f */
[----:B------:R-:W-:Y:S01]  /*0aa0*/  FFMA R31, R22, 1.925963033500011079e-08, R31 ;  /* 0x32a57060161f7823 */ /* 0x000fe2000000001f */
[----:B---3--:R-:W-:-:S05]  /*0ab0*/  FADD R22, R23, -R18 ;  /* 0x8000001217167221 */ /* 0x008fca0000000000 */
[----:B------:R-:W1:Y:S01]  /*0ac0*/  MUFU.EX2 R31, R31 ;  /* 0x0000001f001f7308 */ /* 0x000e620000000800 */
[-C--:B0-----:R-:W-:Y:S01]  /*0ad0*/  FFMA.SAT R15, R22, R17.reuse, 0.5 ;  /* 0x3f000000160f7423 */ /* 0x081fe20000002011 */
[----:B----4-:R-:W-:Y:S01]  /*0ae0*/  FADD R24, R27, -R18 ;  /* 0x800000121b187221 */ /* 0x010fe20000000000 */
[----:B------:R-:W-:Y:S02]  /*0af0*/  SHF.L.U32 R21, R21, 0x17, RZ ;  /* 0x0000001715157819 */ /* 0x000fe400000006ff */
[----:B------:R-:W-:Y:S01]  /*0b00*/  FFMA.RM R14, R15, R0, 12582913 ;  /* 0x4b4000010f0e7423 */ /* 0x000fe20000004000 */
[----:B------:R-:W-:-:S03]  /*0b10*/  FFMA.SAT R23, R24, R17, 0.5 ;  /* 0x3f00000018177423 */ /* 0x000fc60000002011 */
[----:B------:R-:W-:Y:S01]  /*0b20*/  FADD R15, R14, -12583039 ;  /* 0xcb40007f0e0f7421 */ /* 0x000fe20000000000 */
[----:B-1----:R-:W-:-:S03]  /*0b30*/  FFMA R20, R21, R31, R20 ;  /* 0x0000001f15147223 */ /* 0x002fc60000000014 */
[----:B------:R-:W-:Y:S01]  /*0b40*/  FFMA R21, R22, 1.4426950216293334961, -R15 ;  /* 0x3fb8aa3b16157823 */ /* 0x000fe2000000080f */
[----:B------:R-:W-:-:S03]  /*0b50*/  FFMA.RM R15, R23, R0, 12582913 ;  /* 0x4b400001170f7423 */ /* 0x000fc60000004000 */
[----:B------:R-:W-:Y:S01]  /*0b60*/  FFMA R22, R22, 1.925963033500011079e-08, R21 ;  /* 0x32a5706016167823 */ /* 0x000fe20000000015 */
[----:B------:R-:W-:Y:S01]  /*0b70*/  FADD R21, R15, -12583039 ;  /* 0xcb40007f0f157421 */ /* 0x000fe20000000000 */
[----:B-----5:R-:W-:-:S03]  /*0b80*/  FADD R26, R25, -R18 ;  /* 0x80000012191a7221 */ /* 0x020fc60000000000 */
[----:B------:R-:W-:Y:S01]  /*0b90*/  FFMA R21, R24, 1.4426950216293334961, -R21 ;  /* 0x3fb8aa3b18157823 */ /* 0x000fe20000000815 */
[----:B------:R-:W-:-:S03]  /*0ba0*/  FFMA.SAT R23, R26, R17, 0.5 ;  /* 0x3f0000001a177423 */ /* 0x000fc60000002011 */
[----:B------:R-:W-:Y:S01]  /*0bb0*/  FFMA R21, R24, 1.925963033500011079e-08, R21 ;  /* 0x32a5706018157823 */ /* 0x000fe20000000015 */
[----:B------:R-:W-:-:S04]  /*0bc0*/  FADD R24, R29, -R18 ;  /* 0x800000121d187221 */ /* 0x000fc80000000000 */
[----:B------:R-:W-:Y:S01]  /*0bd0*/  FFMA.SAT R25, R24, R17, 0.5 ;  /* 0x3f00000018197423 */ /* 0x000fe20000002011 */
[----:B------:R-:W-:-:S03]  /*0be0*/  FFMA.RM R17, R23, R0, 12582913 ;  /* 0x4b40000117117423 */ /* 0x000fc60000004000 */
[----:B------:R-:W-:Y:S01]  /*0bf0*/  FFMA.RM R0, R25, R0, 12582913 ;  /* 0x4b40000119007423 */ /* 0x000fe20000004000 */
[----:B------:R-:W-:Y:S01]  /*0c00*/  FADD R25, R17, -12583039 ;  /* 0xcb40007f11197421 */ /* 0x000fe20000000000 */
[----:B------:R-:W0:Y:S03]  /*0c10*/  MUFU.EX2 R23, R22 ;  /* 0x0000001600177308 */ /* 0x000e260000000800 */
[----:B------:R-:W-:Y:S01]  /*0c20*/  FFMA R25, R26, 1.4426950216293334961, -R25 ;  /* 0x3fb8aa3b1a197823 */ /* 0x000fe20000000819 */
[----:B------:R-:W-:-:S03]  /*0c30*/  FADD R27, R0, -12583039 ;  /* 0xcb40007f001b7421 */ /* 0x000fc60000000000 */
[----:B------:R-:W-:Y:S01]  /*0c40*/  FFMA R25, R26, 1.925963033500011079e-08, R25 ;  /* 0x32a570601a197823 */ /* 0x000fe20000000019 */
[----:B------:R-:W1:Y:S01]  /*0c50*/  MUFU.EX2 R21, R21 ;  /* 0x0000001500157308 */ /* 0x000e620000000800 */
[----:B------:R-:W-:-:S04]  /*0c60*/  FFMA R27, R24, 1.4426950216293334961, -R27 ;  /* 0x3fb8aa3b181b7823 */ /* 0x000fc8000000081b */
[----:B------:R-:W-:-:S03]  /*0c70*/  FFMA R24, R24, 1.925963033500011079e-08, R27 ;  /* 0x32a5706018187823 */ /* 0x000fc6000000001b */
[----:B------:R-:W2:Y:S01]  /*0c80*/  MUFU.EX2 R25, R25 ;  /* 0x0000001900197308 */ /* 0x000ea20000000800 */
[----:B------:R-:W-:Y:S02]  /*0c90*/  SHF.L.U32 R27, R14, 0x17, RZ ;  /* 0x000000170e1b7819 */ /* 0x000fe400000006ff */
[----:B------:R-:W-:-:S05]  /*0ca0*/  SHF.L.U32 R15, R15, 0x17, RZ ;  /* 0x000000170f0f7819 */ /* 0x000fca00000006ff */
[----:B------:R-:W3:Y:S01]  /*0cb0*/  MUFU.EX2 R14, R24 ;  /* 0x00000018000e7308 */ /* 0x000ee20000000800 */
[----:B0-----:R-:W-:Y:S01]  /*0cc0*/  FFMA R20, R27, R23, R20 ;  /* 0x000000171b147223 */ /* 0x001fe20000000014 */
[----:B------:R-:W-:-:S03]  /*0cd0*/  SHF.L.U32 R17, R17, 0x17, RZ ;  /* 0x0000001711117819 */ /* 0x000fc600000006ff */
[----:B-1----:R-:W-:Y:S01]  /*0ce0*/  FFMA R20, R15, R21, R20 ;  /* 0x000000150f147223 */ /* 0x002fe20000000014 */
[----:B------:R-:W-:-:S03]  /*0cf0*/  SHF.L.U32 R0, R0, 0x17, RZ ;  /* 0x0000001700007819 */ /* 0x000fc600000006ff */
[----:B--2---:R-:W-:-:S04]  /*0d00*/  FFMA R17, R17, R25, R20 ;  /* 0x0000001911117223 */ /* 0x004fc80000000014 */
[----:B---3--:R-:W-:Y:S01]  /*0d10*/  FFMA R20, R0, R14, R17 ;  /* 0x0000000e00147223 */ /* 0x008fe20000000011 */
[----:B------:R-:W-:Y:S06]  /*0d20*/  @P2 BRA `(.L_x_8) ;  /* 0xfffffff800a82947 */ /* 0x000fec000383ffff */
[----:B------:R-:W-:-:S07]  /*0d30*/  MOV R17, R7 ;  /* 0x0000000700117202 */ /* 0x000fce0000000f00 */
.L_x_7:
[----:B------:R-:W-:-:S13]  /*0d40*/  ISETP.NE.AND P2, PT, R5, RZ, PT ;  /* 0x000000ff0500720c */ /* 0x000fda0003f45270 */
[----:B------:R-:W-:Y:S05]  /*0d50*/  @!P2 BRA `(.L_x_9) ;  /* 0x000000040068a947 */ /* 0x000fea0003800000 */
[----:B------:R-:W-:Y:S02]  /*0d60*/  IADD3 R0, PT, PT, R5, -0x1, RZ ;  /* 0xffffffff05007810 */ /* 0x000fe40007ffe0ff */
[----:B------:R-:W-:Y:S02]  /*0d70*/  ISETP.NE.AND P3, PT, R6, RZ, PT ;  /* 0x000000ff0600720c */ /* 0x000fe40003f65270 */
[----:B------:R-:W-:-:S13]  /*0d80*/  ISETP.GE.U32.AND P2, PT, R0, 0x3, PT ;  /* 0x000000030000780c */ /* 0x000fda0003f46070 */
[----:B------:R-:W-:Y:S05]  /*0d90*/  @!P2 BRA `(.L_x_10) ;  /* 0x0000000000b0a947 */ /* 0x000fea0003800000 */
[----:B------:R-:W-:-:S05]  /*0da0*/  IMAD.WIDE.U32 R14, R17, 0x4, R12 ;  /* 0x00000004110e7825 */ /* 0x000fca00078e000c */
[----:B0-----:R-:W2:Y:S04]  /*0db0*/  LDG.E R21, desc[UR4][R14.64] ;  /* 0x000000040e157981 */ /* 0x001ea8000c1e1900 */
[----:B------:R-:W3:Y:S04]  /*0dc0*/  LDG.E R27, desc[UR4][R14.64+0x4] ;  /* 0x000004040e1b7981 */ /* 0x000ee8000c1e1900 */
[----:B------:R-:W4:Y:S04]  /*0dd0*/  LDG.E R23, desc[UR4][R14.64+0x8] ;  /* 0x000008040e177981 */ /* 0x000f28000c1e1900 */
[----:B------:R-:W5:Y:S01]  /*0de0*/  LDG.E R25, desc[UR4][R14.64+0xc] ;  /* 0x00000c040e197981 */ /* 0x000f62000c1e1900 */
[----:B------:R-:W-:Y:S01]  /*0df0*/  HFMA2 R22, -RZ, RZ, 0.96630859375, -0.0022525787353515625 ;  /* 0x3bbb989dff167431 */ /* 0x000fe200000001ff */
[----:B------:R-:W-:Y:S01]  /*0e00*/  IADD3 R17, PT, PT, R17, 0x4, RZ ;  /* 0x0000000411117810 */ /* 0x000fe20007ffe0ff */
[----:B--2---:R-:W-:Y:S01]  /*0e10*/  FADD R29, R21, -R18 ;  /* 0x80000012151d7221 */ /* 0x004fe20000000000 */
[----:B------:R-:W-:-:S03]  /*0e20*/  MOV R21, 0x437c0000 ;  /* 0x437c000000157802 */ /* 0x000fc60000000f00 */
[----:B------:R-:W-:Y:S01]  /*0e30*/  FFMA.SAT R16, R29, R22, 0.5 ;  /* 0x3f0000001d107423 */ /* 0x000fe20000002016 */
[----:B---3--:R-:W-:-:S03]  /*0e40*/  FADD R27, R27, -R18 ;  /* 0x800000121b1b7221 */ /* 0x008fc60000000000 */
[----:B------:R-:W-:Y:S01]  /*0e50*/  FFMA.RM R16, R16, R21, 12582913 ;  /* 0x4b40000110107423 */ /* 0x000fe20000004015 */
[----:B------:R-:W-:Y:S01]  /*0e60*/  FFMA.SAT R26, R27, R22, 0.5 ;  /* 0x3f0000001b1a7423 */ /* 0x000fe20000002016 */
[--C-:B----4-:R-:W-:Y:S02]  /*0e70*/  FADD R23, R23, -R18.reuse ;  /* 0x8000001217177221 */ /* 0x110fe40000000000 */
[----:B------:R-:W-:Y:S01]  /*0e80*/  FADD R0, R16, -12583039 ;  /* 0xcb40007f10007421 */ /* 0x000fe20000000000 */
[----:B-----5:R-:W-:-:S03]  /*0e90*/  FADD R25, R25, -R18 ;  /* 0x8000001219197221 */ /* 0x020fc60000000000 */
[----:B------:R-:W-:Y:S01]  /*0ea0*/  FFMA R24, R29, 1.4426950216293334961, -R0 ;  /* 0x3fb8aa3b1d187823 */ /* 0x000fe20000000800 */
[----:B------:R-:W-:-:S03]  /*0eb0*/  FFMA.RM R0, R26, R21, 12582913 ;  /* 0x4b4000011a007423 */ /* 0x000fc60000004015 */
[----:B------:R-:W-:Y:S01]  /*0ec0*/  FFMA R15, R29, 1.925963033500011079e-08, R24 ;  /* 0x32a570601d0f7823 */ /* 0x000fe20000000018 */
[----:B------:R-:W-:-:S04]  /*0ed0*/  FADD R14, R0, -12583039 ;  /* 0xcb40007f000e7421 */ /* 0x000fc80000000000 */
[C---:B------:R-:W-:Y:S01]  /*0ee0*/  FFMA R14, R27.reuse, 1.4426950216293334961, -R14 ;  /* 0x3fb8aa3b1b0e7823 */ /* 0x040fe2000000080e */
[----:B------:R-:W0:Y:S03]  /*0ef0*/  MUFU.EX2 R15, R15 ;  /* 0x0000000f000f7308 */ /* 0x000e260000000800 */
[----:B------:R-:W-:Y:S01]  /*0f00*/  FFMA R27, R27, 1.925963033500011079e-08, R14 ;  /* 0x32a570601b1b7823 */ /* 0x000fe2000000000e */
[-C--:B------:R-:W-:Y:S01]  /*0f10*/  FFMA.SAT R14, R23, R22.reuse, 0.5 ;  /* 0x3f000000170e7423 */ /* 0x080fe20000002016 */
[----:B------:R-:W-:-:S03]  /*0f20*/  FFMA.SAT R22, R25, R22, 0.5 ;  /* 0x3f00000019167423 */ /* 0x000fc60000002016 */
[-C--:B------:R-:W-:Y:S01]  /*0f30*/  FFMA.RM R14, R14, R21.reuse, 12582913 ;  /* 0x4b4000010e0e7423 */ /* 0x080fe20000004015 */
[----:B------:R-:W-:Y:S01]  /*0f40*/  FFMA.RM R21, R22, R21, 12582913 ;  /* 0x4b40000116157423 */ /* 0x000fe20000004015 */
[----:B------:R-:W1:Y:S02]  /*0f50*/  MUFU.EX2 R27, R27 ;  /* 0x0000001b001b7308 */ /* 0x000e640000000800 */
[C---:B------:R-:W-:Y:S01]  /*0f60*/  FADD R22, R14.reuse, -12583039 ;  /* 0xcb40007f0e167421 */ /* 0x040fe20000000000 */
[----:B------:R-:W-:Y:S01]  /*0f70*/  FADD R24, R21, -12583039 ;  /* 0xcb40007f15187421 */ /* 0x000fe20000000000 */
[----:B------:R-:W-:Y:S02]  /*0f80*/  SHF.L.U32 R14, R14, 0x17, RZ ;  /* 0x000000170e0e7819 */ /* 0x000fe400000006ff */
[----:B------:R-:W-:Y:S01]  /*0f90*/  FFMA R22, R23, 1.4426950216293334961, -R22 ;  /* 0x3fb8aa3b17167823 */ /* 0x000fe20000000816 */
[----:B------:R-:W-:-:S03]  /*0fa0*/  FFMA R24, R25, 1.4426950216293334961, -R24 ;  /* 0x3fb8aa3b19187823 */ /* 0x000fc60000000818 */
[----:B------:R-:W-:Y:S01]  /*0fb0*/  FFMA R22, R23, 1.925963033500011079e-08, R22 ;  /* 0x32a5706017167823 */ /* 0x000fe20000000016 */
[----:B------:R-:W-:Y:S01]  /*0fc0*/  FFMA R24, R25, 1.925963033500011079e-08, R24 ;  /* 0x32a5706019187823 */ /* 0x000fe20000000018 */
[----:B------:R-:W-:Y:S02]  /*0fd0*/  SHF.L.U32 R23, R16, 0x17, RZ ;  /* 0x0000001710177819 */ /* 0x000fe400000006ff */
[----:B------:R-:W-:Y:S01]  /*0fe0*/  SHF.L.U32 R25, R0, 0x17, RZ ;  /* 0x0000001700197819 */ /* 0x000fe200000006ff */
[----:B------:R-:W-:Y:S02]  /*0ff0*/  MUFU.EX2 R16, R24 ;  /* 0x0000001800107308 */ /* 0x000fe40000000800 */
[----:B0-----:R-:W-:-:S04]  /*1000*/  FFMA R20, R23, R15, R20 ;  /* 0x0000000f17147223 */ /* 0x001fc80000000014 */
[----:B-1----:R-:W-:Y:S01]  /*1010*/  FFMA R25, R25, R27, R20 ;  /* 0x0000001b19197223 */ /* 0x002fe20000000014 */
[----:B------:R-:W-:Y:S01]  /*1020*/  SHF.L.U32 R20, R21, 0x17, RZ ;  /* 0x0000001715147819 */ /* 0x000fe200000006ff */
[----:B------:R-:W0:Y:S02]  /*1030*/  MUFU.EX2 R22, R22 ;  /* 0x0000001600167308 */ /* 0x000e240000000800 */
[----:B0-----:R-:W-:-:S04]  /*1040*/  FFMA R25, R14, R22, R25 ;  /* 0x000000160e197223 */ /* 0x001fc80000000019 */
[----:B------:R-:W-:-:S07]  /*1050*/  FFMA R20, R20, R16, R25 ;  /* 0x0000001014147223 */ /* 0x000fce0000000019 */
.L_x_10:
[----:B------:R-:W-:Y:S05]  /*1060*/  @!P3 BRA `(.L_x_9) ;  /* 0x0000000000a4b947 */ /* 0x000fea0003800000 */
[----:B------:R-:W-:Y:S02]  /*1070*/  ISETP.NE.AND P3, PT, R6, 0x1, PT ;  /* 0x000000010600780c */ /* 0x000fe40003f65270 */
[----:B------:R-:W-:-:S11]  /*1080*/  ISETP.NE.AND P2, PT, R8, RZ, PT ;  /* 0x000000ff0800720c */ /* 0x000fd60003f45270 */
[----:B------:R-:W-:Y:S05]  /*1090*/  @!P3 BRA `(.L_x_11) ;  /* 0x000000000060b947 */ /* 0x000fea0003800000 */
[----:B------:R-:W-:-:S05]  /*10a0*/  IMAD.WIDE.U32 R14, R17, 0x4, R12 ;  /* 0x00000004110e7825 */ /* 0x000fca00078e000c */
[----:B0-----:R-:W2:Y:S04]  /*10b0*/  LDG.E R21, desc[UR4][R14.64] ;  /* 0x000000040e157981 */ /* 0x001ea8000c1e1900 */
[----:B------:R-:W3:Y:S01]  /*10c0*/  LDG.E R25, desc[UR4][R14.64+0x4] ;  /* 0x000004040e197981 */ /* 0x000ee2000c1e1900 */
[----:B------:R-:W-:Y:S01]  /*10d0*/  HFMA2 R22, -RZ, RZ, 0.96630859375, -0.0022525787353515625 ;  /* 0x3bbb989dff167431 */ /* 0x000fe200000001ff */
[----:B------:R-:W-:Y:S02]  /*10e0*/  MOV R23, 0x437c0000 ;  /* 0x437c000000177802 */ /* 0x000fe40000000f00 */
[----:B------:R-:W-:Y:S01]  /*10f0*/  IADD3 R17, PT, PT, R17, 0x2, RZ ;  /* 0x0000000211117810 */ /* 0x000fe20007ffe0ff */
[----:B--2---:R-:W-:-:S04]  /*1100*/  FADD R21, R21, -R18 ;  /* 0x8000001215157221 */ /* 0x004fc80000000000 */
[----:B------:R-:W-:Y:S01]  /*1110*/  FFMA.SAT R16, R21, R22, 0.5 ;  /* 0x3f00000015107423 */ /* 0x000fe20000002016 */
[----:B---3--:R-:W-:-:S03]  /*1120*/  FADD R0, R25, -R18 ;  /* 0x8000001219007221 */ /* 0x008fc60000000000 */
[----:B------:R-:W-:Y:S01]  /*1130*/  FFMA.RM R16, R16, R23, 12582913 ;  /* 0x4b40000110107423 */ /* 0x000fe20000004017 */
[----:B------:R-:W-:-:S03]  /*1140*/  FFMA.SAT R24, R0, R22, 0.5 ;  /* 0x3f00000000187423 */ /* 0x000fc60000002016 */
[----:B------:R-:W-:Y:S01]  /*1150*/  FADD R22, R16, -12583039 ;  /* 0xcb40007f10167421 */ /* 0x000fe20000000000 */
[----:B------:R-:W-:-:S03]  /*1160*/  FFMA.RM R24, R24, R23, 12582913 ;  /* 0x4b40000118187423 */ /* 0x000fc60000004017 */
[C---:B------:R-:W-:Y:S01]  /*1170*/  FFMA R22, R21.reuse, 1.4426950216293334961, -R22 ;  /* 0x3fb8aa3b15167823 */ /* 0x040fe20000000816 */
[C---:B------:R-:W-:Y:S01]  /*1180*/  FADD R15, R24.reuse, -12583039 ;  /* 0xcb40007f180f7421 */ /* 0x040fe20000000000 */
[----:B------:R-:W-:Y:S02]  /*1190*/  SHF.L.U32 R24, R24, 0x17, RZ ;  /* 0x0000001718187819 */ /* 0x000fe400000006ff */
[----:B------:R-:W-:Y:S01]  /*11a0*/  FFMA R22, R21, 1.925963033500011079e-08, R22 ;  /* 0x32a5706015167823 */ /* 0x000fe20000000016 */
[----:B------:R-:W-:-:S04]  /*11b0*/  FFMA R15, R0, 1.4426950216293334961, -R15 ;  /* 0x3fb8aa3b000f7823 */ /* 0x000fc8000000080f */
[----:B------:R-:W-:Y:S01]  /*11c0*/  FFMA R0, R0, 1.925963033500011079e-08, R15 ;  /* 0x32a5706000007823 */ /* 0x000fe2000000000f */
[----:B------:R-:W0:Y:S01]  /*11d0*/  MUFU.EX2 R22, R22 ;  /* 0x0000001600167308 */ /* 0x000e220000000800 */
[----:B------:R-:W-:-:S07]  /*11e0*/  SHF.L.U32 R15, R16, 0x17, RZ ;  /* 0x00000017100f7819 */ /* 0x000fce00000006ff */
[----:B------:R-:W1:Y:S01]  /*11f0*/  MUFU.EX2 R0, R0 ;  /* 0x0000000000007308 */ /* 0x000e620000000800 */
[----:B0-----:R-:W-:-:S04]  /*1200*/  FFMA R15, R15, R22, R20 ;  /* 0x000000160f0f7223 */ /* 0x001fc80000000014 */
[----:B-1----:R-:W-:-:S07]  /*1210*/  FFMA R20, R24, R0, R15 ;  /* 0x0000000018147223 */ /* 0x002fce000000000f */
.L_x_11:
[----:B------:R-:W-:Y:S05]  /*1220*/  @!P2 BRA `(.L_x_9) ;  /* 0x000000000034a947 */ /* 0x000fea0003800000 */
[----:B------:R-:W-:-:S06]  /*1230*/  IMAD.WIDE.U32 R14, R17, 0x4, R12 ;  /* 0x00000004110e7825 */ /* 0x000fcc00078e000c */
[----:B0-----:R-:W2:Y:S01]  /*1240*/  LDG.E R15, desc[UR4][R14.64] ;  /* 0x000000040e0f7981 */ /* 0x001ea2000c1e1900 */
[----:B------:R-:W-:Y:S01]  /*1250*/  HFMA2 R17, -RZ, RZ, 0.96630859375, -0.0022525787353515625 ;  /* 0x3bbb989dff117431 */ /* 0x000fe200000001ff */
[----:B------:R-:W-:Y:S01]  /*1260*/  MOV R21, 0x437c0000 ;  /* 0x437c000000157802 */ /* 0x000fe20000000f00 */
[----:B--2---:R-:W-:-:S04]  /*1270*/  FADD R0, R15, -R18 ;  /* 0x800000120f007221 */ /* 0x004fc80000000000 */
[----:B------:R-:W-:-:S04]  /*1280*/  FFMA.SAT R16, R0, R17, 0.5 ;  /* 0x3f00000000107423 */ /* 0x000fc80000002011 */
[----:B------:R-:W-:-:S04]  /*1290*/  FFMA.RM R16, R16, R21, 12582913 ;  /* 0x4b40000110107423 */ /* 0x000fc80000004015 */
[C---:B------:R-:W-:Y:S01]  /*12a0*/  FADD R17, R16.reuse, -12583039 ;  /* 0xcb40007f10117421 */ /* 0x040fe20000000000 */
[----:B------:R-:W-:-:S03]  /*12b0*/  SHF.L.U32 R21, R16, 0x17, RZ ;  /* 0x0000001710157819 */ /* 0x000fc600000006ff */
[----:B------:R-:W-:-:S04]  /*12c0*/  FFMA R17, R0, 1.4426950216293334961, -R17 ;  /* 0x3fb8aa3b00117823 */ /* 0x000fc80000000811 */
[----:B------:R-:W-:-:S06]  /*12d0*/  FFMA R17, R0, 1.925963033500011079e-08, R17 ;  /* 0x32a5706000117823 */ /* 0x000fcc0000000011 */
[----:B------:R-:W0:Y:S02]  /*12e0*/  MUFU.EX2 R17, R17 ;  /* 0x0000001100117308 */ /* 0x000e240000000800 */
[----:B0-----:R-:W-:-:S07]  /*12f0*/  FFMA R20, R21, R17, R20 ;  /* 0x0000001115147223 */ /* 0x001fce0000000014 */
.L_x_9:
[----:B------:R-:W-:Y:S01]  /*1300*/  FADD R20, R20, 9.9999999600419720025e-13 ;  /* 0x2b8cbccc14147421 */ /* 0x000fe20000000000 */
[----:B------:R-:W-:Y:S01]  /*1310*/  MOV R21, RZ ;  /* 0x000000ff00157202 */ /* 0x000fe20000000f00 */
[----:B------:R-:W-:Y:S06]  /*1320*/  @!P1 BRA `(.L_x_12) ;  /* 0x0000000c00509947 */ /* 0x000fec0003800000 */
[----:B------:R-:W-:-:S07]  /*1330*/  HFMA2 R15, -RZ, RZ, 0, 0 ;  /* 0x00000000ff0f7431 */ /* 0x000fce00000001ff */
.L_x_29:
[----:B------:R-:W-:-:S05]  /*1340*/  IMAD.WIDE.U32 R16, R15, 0x4, R12 ;  /* 0x000000040f107825 */ /* 0x000fca00078e000c */
[----:B0-----:R-:W2:Y:S01]  /*1350*/  LDG.E R21, desc[UR4][R16.64] ;  /* 0x0000000410157981 */ /* 0x001ea2000c1e1900 */
[----:B------:R-:W-:Y:S01]  /*1360*/  MOV R0, 0x3bbb989d ;  /* 0x3bbb989d00007802 */ /* 0x000fe20000000f00 */
[----:B------:R-:W-:Y:S01]  /*1370*/  BSSY.RECONVERGENT B2, `(.L_x_13) ;  /* 0x0000018000027945 */ /* 0x000fe20003800200 */
[----:B------:R-:W-:Y:S01]  /*1380*/  MOV R23, 0x437c0000 ;  /* 0x437c000000177802 */ /* 0x000fe20000000f00 */
[----:B--2---:R-:W-:-:S04]  /*1390*/  FADD R21, R21, -R18 ;  /* 0x8000001215157221 */ /* 0x004fc80000000000 */
[----:B------:R-:W-:-:S04]  /*13a0*/  FFMA.SAT R0, R21, R0, 0.5 ;  /* 0x3f00000015007423 */ /* 0x000fc80000002000 */
[----:B------:R-:W-:Y:S02]  /*13b0*/  FFMA.RM R0, R0, R23, 12582913 ;  /* 0x4b40000100007423 */ /* 0x000fe40000004017 */
[----:B------:R-:W0:Y:S02]  /*13c0*/  MUFU.RCP R23, R20 ;  /* 0x0000001400177308 */ /* 0x000e240000001000 */
[C---:B------:R-:W-:Y:S01]  /*13d0*/  FADD R14, R0.reuse, -12583039 ;  /* 0xcb40007f000e7421 */ /* 0x040fe20000000000 */
[----:B------:R-:W-:-:S03]  /*13e0*/  SHF.L.U32 R25, R0, 0x17, RZ ;  /* 0x0000001700197819 */ /* 0x000fc600000006ff */
[----:B------:R-:W-:-:S04]  /*13f0*/  FFMA R14, R21, 1.4426950216293334961, -R14 ;  /* 0x3fb8aa3b150e7823 */ /* 0x000fc8000000080e */
[----:B------:R-:W-:-:S04]  /*1400*/  FFMA R21, R21, 1.925963033500011079e-08, R14 ;  /* 0x32a5706015157823 */ /* 0x000fc8000000000e */
[----:B-1----:R-:W1:Y:S01]  /*1410*/  MUFU.EX2 R14, R21 ;  /* 0x00000015000e7308 */ /* 0x002e620000000800 */
[----:B0-----:R-:W-:-:S04]  /*1420*/  FFMA R0, -R20, R23, 1 ;  /* 0x3f80000014007423 */ /* 0x001fc80000000117 */
[----:B------:R-:W-:Y:S01]  /*1430*/  FFMA R0, R23, R0, R23 ;  /* 0x0000000017007223 */ /* 0x000fe20000000017 */
[----:B-1----:R-:W-:Y:S01]  /*1440*/  FMUL R25, R25, R14 ;  /* 0x0000000e19197220 */ /* 0x002fe20000400000 */
[----:B------:R-:W-:Y:S02]  /*1450*/  MOV R14, R15 ;  /* 0x0000000f000e7202 */ /* 0x000fe40000000f00 */
[----:B------:R-:W-:Y:S01]  /*1460*/  IADD3 R15, PT, PT, R15, 0x8, RZ ;  /* 0x000000080f0f7810 */ /* 0x000fe20007ffe0ff */
[----:B------:R-:W0:Y:S01]  /*1470*/  FCHK P1, R25, R20 ;  /* 0x0000001419007302 */ /* 0x000e220000020000 */
[----:B------:R-:W-:Y:S02]  /*1480*/  FFMA R23, R25, R0, RZ ;  /* 0x0000000019177223 */ /* 0x000fe400000000ff */
[----:B------:R-:W-:Y:S02]  /*1490*/  ISETP.NE.AND P3, PT, R15, R7, PT ;  /* 0x000000070f00720c */ /* 0x000fe40003f65270 */
[----:B------:R-:W-:-:S04]  /*14a0*/  FFMA R22, -R20, R23, R25 ;  /* 0x0000001714167223 */ /* 0x000fc80000000119 */
[----:B------:R-:W-:Y:S01]  /*14b0*/  FFMA R22, R0, R22, R23 ;  /* 0x0000001600167223 */ /* 0x000fe20000000017 */
[----:B0-----:R-:W-:Y:S06]  /*14c0*/  @!P1 BRA `(.L_x_14) ;  /* 0x0000000000089947 */ /* 0x001fec0003800000 */
[----:B------:R-:W-:-:S07]  /*14d0*/  MOV R0, 0x14f0 ;  /* 0x000014f000007802 */ /* 0x000fce0000000f00 */
[----:B------:R-:W-:Y:S05]  /*14e0*/  CALL.REL.NOINC `($__internal_0_$__cuda_sm3x_div_rn_noftz_f32_slowpath) ;  /* 0x0000001800287944 */ /* 0x000fea0003c00000 */
.L_x_14:
[----:B------:R-:W-:Y:S05]  /*14f0*/  BSYNC.RECONVERGENT B2 ;  /* 0x0000000000027941 */ /* 0x000fea0003800200 */
.L_x_13:
[----:B------:R-:W0:Y:S01]  /*1500*/  LDCU.64 UR6, c[0x0][0x388] ;  /* 0x00007100ff0677ac */ /* 0x000e220008000a00 */
[----:B------:R-:W-:-:S04]  /*1510*/  IADD3 R0, P1, PT, R11, R14, RZ ;  /* 0x0000000e0b007210 */ /* 0x000fc80007f3e0ff */
[----:B------:R-:W-:Y:S02]  /*1520*/  IADD3.X R21, PT, PT, RZ, R19, RZ, P1, !PT ;  /* 0x00000013ff157210 */ /* 0x000fe40000ffe4ff */
[----:B0-----:R-:W-:-:S04]  /*1530*/  LEA R30, P1, R0, UR6, 0x2 ;  /* 0x00000006001e7c11 */ /* 0x001fc8000f8210ff */
[----:B------:R-:W-:-:S05]  /*1540*/  LEA.HI.X R31, R0, UR7, R21, 0x2, P1 ;  /* 0x00000007001f7c11 */ /* 0x000fca00088f1415 */
[----:B------:R0:W-:Y:S04]  /*1550*/  STG.E desc[UR4][R30.64], R22 ;  /* 0x000000161e007986 */ /* 0x0001e8000c101904 */
[----:B------:R-:W2:Y:S01]  /*1560*/  LDG.E R21, desc[UR4][R16.64+0x4] ;  /* 0x0000040410157981 */ /* 0x000ea2000c1e1900 */
[----:B------:R-:W-:Y:S01]  /*1570*/  MOV R23, 0x3bbb989d ;  /* 0x3bbb989d00177802 */ /* 0x000fe20000000f00 */
[----:B------:R-:W-:Y:S01]  /*1580*/  BSSY.RECONVERGENT B2, `(.L_x_15) ;  /* 0x0000015000027945 */ /* 0x000fe20003800200 */
[----:B--2---:R-:W-:Y:S01]  /*1590*/  FADD R0, R21, -R18 ;  /* 0x8000001215007221 */ /* 0x004fe20000000000 */
[----:B------:R-:W-:-:S03]  /*15a0*/  HFMA2 R21, -RZ, RZ, 3.7421875, 0 ;  /* 0x437c0000ff157431 */ /* 0x000fc600000001ff */
[----:B------:R-:W-:-:S04]  /*15b0*/  FFMA.SAT R14, R0, R23, 0.5 ;  /* 0x3f000000000e7423 */ /* 0x000fc80000002017 */
[----:B------:R-:W-:Y:S02]  /*15c0*/  FFMA.RM R14, R14, R21, 12582913 ;  /* 0x4b4000010e0e7423 */ /* 0x000fe40000004015 */
[----:B------:R-:W1:Y:S02]  /*15d0*/  MUFU.RCP R21, R20 ;  /* 0x0000001400157308 */ /* 0x000e640000001000 */
[C---:B------:R-:W-:Y:S01]  /*15e0*/  FADD R23, R14.reuse, -12583039 ;  /* 0xcb40007f0e177421 */ /* 0x040fe20000000000 */
[----:B------:R-:W-:-:S03]  /*15f0*/  SHF.L.U32 R14, R14, 0x17, RZ ;  /* 0x000000170e0e7819 */ /* 0x000fc600000006ff */
[----:B------:R-:W-:-:S04]  /*1600*/  FFMA R23, R0, 1.4426950216293334961, -R23 ;  /* 0x3fb8aa3b00177823 */ /* 0x000fc80000000817 */
[----:B------:R-:W-:-:S06]  /*1610*/  FFMA R23, R0, 1.925963033500011079e-08, R23 ;  /* 0x32a5706000177823 */ /* 0x000fcc0000000017 */
[----:B------:R-:W2:Y:S01]  /*1620*/  MUFU.EX2 R23, R23 ;  /* 0x0000001700177308 */ /* 0x000ea20000000800 */
[----:B-1----:R-:W-:-:S04]  /*1630*/  FFMA R0, -R20, R21, 1 ;  /* 0x3f80000014007423 */ /* 0x002fc80000000115 */
[----:B------:R-:W-:Y:S01]  /*1640*/  FFMA R0, R21, R0, R21 ;  /* 0x0000000015007223 */ /* 0x000fe20000000015 */
[----:B--2---:R-:W-:-:S04]  /*1650*/  FMUL R25, R14, R23 ;  /* 0x000000170e197220 */ /* 0x004fc80000400000 */
[----:B------:R-:W1:Y:S01]  /*1660*/  FCHK P1, R25, R20 ;  /* 0x0000001419007302 */ /* 0x000e620000020000 */
[----:B------:R-:W-:-:S04]  /*1670*/  FFMA R21, R0, R25, RZ ;  /* 0x0000001900157223 */ /* 0x000fc800000000ff */
[----:B------:R-:W-:-:S04]  /*1680*/  FFMA R14, -R20, R21, R25 ;  /* 0x00000015140e7223 */ /* 0x000fc80000000119 */
[----:B0-----:R-:W-:Y:S01]  /*1690*/  FFMA R22, R0, R14, R21 ;  /* 0x0000000e00167223 */ /* 0x001fe20000000015 */
[----:B-1----:R-:W-:Y:S06]  /*16a0*/  @!P1 BRA `(.L_x_16) ;  /* 0x0000000000089947 */ /* 0x002fec0003800000 */
[----:B------:R-:W-:-:S07]  /*16b0*/  MOV R0, 0x16d0 ;  /* 0x000016d000007802 */ /* 0x000fce0000000f00 */
[----:B------:R-:W-:Y:S05]  /*16c0*/  CALL.REL.NOINC `($__internal_0_$__cuda_sm3x_div_rn_noftz_f32_slowpath) ;  /* 0x0000001400b07944 */ /* 0x000fea0003c00000 */
.L_x_16:
[----:B------:R-:W-:Y:S05]  /*16d0*/  BSYNC.RECONVERGENT B2 ;  /* 0x0000000000027941 */ /* 0x000fea0003800200 */
.L_x_15:
        /* <DEDUP_REMOVED lines=24> */
.L_x_18:
[----:B------:R-:W-:Y:S05]  /*1860*/  BSYNC.RECONVERGENT B2 ;  /* 0x0000000000027941 */ /* 0x000fea0003800200 */
.L_x_17:
        /* <DEDUP_REMOVED lines=24> */
.L_x_20:
[----:B------:R-:W-:Y:S05]  /*19f0*/  BSYNC.RECONVERGENT B2 ;  /* 0x0000000000027941 */ /* 0x000fea0003800200 */
.L_x_19:
        /* <DEDUP_REMOVED lines=24> */
.L_x_22:
[----:B------:R-:W-:Y:S05]  /*1b80*/  BSYNC.RECONVERGENT B2 ;  /* 0x0000000000027941 */ /* 0x000fea0003800200 */
.L_x_21:
        /* <DEDUP_REMOVED lines=24> */
.L_x_24:
[----:B------:R-:W-:Y:S05]  /*1d10*/  BSYNC.RECONVERGENT B2 ;  /* 0x0000000000027941 */ /* 0x000fea0003800200 */
.L_x_23:
        /* <DEDUP_REMOVED lines=24> */
.L_x_26:
[----:B------:R-:W-:Y:S05]  /*1ea0*/  BSYNC.RECONVERGENT B2 ;  /* 0x0000000000027941 */ /* 0x000fea0003800200 */
.L_x_25:
[----:B------:R0:W-:Y:S04]  /*1eb0*/  STG.E desc[UR4][R30.64+0x18], R22 ;  /* 0x000018161e007986 */ /* 0x0001e8000c101904 */
[----:B------:R-:W2:Y:S01]  /*1ec0*/  LDG.E R17, desc[UR4][R16.64+0x1c] ;  /* 0x00001c0410117981 */ /* 0x000ea2000c1e1900 */
[----:B------:R-:W-:Y:S01]  /*1ed0*/  HFMA2 R23, -RZ, RZ, 3.7421875, 0 ;  /* 0x437c0000ff177431 */ /* 0x000fe200000001ff */
[----:B------:R-:W-:Y:S01]  /*1ee0*/  MOV R21, 0x3bbb989d ;  /* 0x3bbb989d00157802 */ /* 0x000fe20000000f00 */
[----:B------:R-:W-:Y:S01]  /*1ef0*/  BSSY.RECONVERGENT B2, `(.L_x_27) ;  /* 0x0000014000027945 */ /* 0x000fe20003800200 */
[----:B--2---:R-:W-:-:S04]  /*1f00*/  FADD R0, R17, -R18 ;  /* 0x8000001211007221 */ /* 0x004fc80000000000 */
        /* <DEDUP_REMOVED lines=18> */
.L_x_28:
[----:B------:R-:W-:Y:S05]  /*2030*/  BSYNC.RECONVERGENT B2 ;  /* 0x0000000000027941 */ /* 0x000fea0003800200 */
.L_x_27:
[----:B------:R1:W-:Y:S01]  /*2040*/  STG.E desc[UR4][R30.64+0x1c], R22 ;  /* 0x00001c161e007986 */ /* 0x0003e2000c101904 */
[----:B------:R-:W-:Y:S05]  /*2050*/  @P3 BRA `(.L_x_29) ;  /* 0xfffffff000b83947 */ /* 0x000fea000383ffff */
[----:B------:R-:W-:-:S07]  /*2060*/  MOV R21, R7 ;  /* 0x0000000700157202 */ /* 0x000fce0000000f00 */
.L_x_12:
[----:B------:R-:W-:-:S13]  /*2070*/  ISETP.NE.AND P1, PT, R5, RZ, PT ;  /* 0x000000ff0500720c */ /* 0x000fda0003f25270 */
[----:B------:R-:W-:Y:S05]  /*2080*/  @!P1 BRA `(.L_x_30) ;  /* 0x0000000c00389947 */ /* 0x000fea0003800000 */
[----:B------:R-:W-:-:S04]  /*2090*/  IADD3 R0, PT, PT, R5, -0x1, RZ ;  /* 0xffffffff05007810 */ /* 0x000fc80007ffe0ff */
[----:B------:R-:W-:-:S13]  /*20a0*/  ISETP.GE.U32.AND P1, PT, R0, 0x3, PT ;  /* 0x000000030000780c */ /* 0x000fda0003f26070 */
[----:B------:R-:W-:Y:S05]  /*20b0*/  @!P1 BRA `(.L_x_31) ;  /* 0x0000000400b09947 */ /* 0x000fea0003800000 */
[----:B------:R-:W-:-:S05]  /*20c0*/  IMAD.WIDE.U32 R16, R21, 0x4, R12 ;  /* 0x0000000415107825 */ /* 0x000fca00078e000c */
[----:B0-----:R-:W2:Y:S01]  /*20d0*/  LDG.E R15, desc[UR4][R16.64] ;  /* 0x00000004100f7981 */ /* 0x001ea2000c1e1900 */
[----:B------:R-:W-:Y:S01]  /*20e0*/  HFMA2 R0, -RZ, RZ, 0.96630859375, -0.0022525787353515625 ;  /* 0x3bbb989dff007431 */ /* 0x000fe200000001ff */
        /* <DEDUP_REMOVED lines=9> */
[----:B------:R-:W-:-:S04]  /*2180*/  FFMA R14, R15, 1.925963033500011079e-08, R14 ;  /* 0x32a570600f0e7823 */ /* 0x000fc8000000000e */
[----:B------:R-:W0:Y:S01]  /*2190*/  MUFU.EX2 R15, R14 ;  /* 0x0000000e000f7308 */ /* 0x000e220000000800 */
[----:B-1----:R-:W-:Y:S01]  /*21a0*/  FFMA R22, -R20, R23, 1 ;  /* 0x3f80000014167423 */ /* 0x002fe20000000117 */
[----:B0-----:R-:W-:-:S03]  /*21b0*/  FMUL R25, R0, R15 ;  /* 0x0000000f00197220 */ /* 0x001fc60000400000 */
[----:B------:R-:W-:-:S03]  /*21c0*/  FFMA R0, R23, R22, R23 ;  /* 0x0000001617007223 */ /* 0x000fc60000000017 */
[----:B------:R-:W0:Y:S01]  /*21d0*/  FCHK P1, R25, R20 ;  /* 0x0000001419007302 */ /* 0x000e220000020000 */
[----:B------:R-:W-:-:S04]  /*21e0*/  FFMA R15, R0, R25, RZ ;  /* 0x00000019000f7223 */ /* 0x000fc800000000ff */
[----:B------:R-:W-:-:S04]  /*21f0*/  FFMA R22, -R20, R15, R25 ;  /* 0x0000000f14167223 */ /* 0x000fc80000000119 */
[----:B------:R-:W-:Y:S01]  /*2200*/  FFMA R22, R0, R22, R15 ;  /* 0x0000001600167223 */ /* 0x000fe2000000000f */
[----:B0-----:R-:W-:Y:S06]  /*2210*/  @!P1 BRA `(.L_x_33) ;  /* 0x0000000000089947 */ /* 0x001fec0003800000 */
[----:B------:R-:W-:-:S07]  /*2220*/  MOV R0, 0x2240 ;  /* 0x0000224000007802 */ /* 0x000fce0000000f00 */
[----:B------:R-:W-:Y:S05]  /*2230*/  CALL.REL.NOINC `($__internal_0_$__cuda_sm3x_div_rn_noftz_f32_slowpath) ;  /* 0x0000000800d47944 */ /* 0x000fea0003c00000 */
.L_x_33:
[----:B------:R-:W-:Y:S05]  /*2240*/  BSYNC.RECONVERGENT B2 ;  /* 0x0000000000027941 */ /* 0x000fea0003800200 */
.L_x_32:
[----:B------:R-:W0:Y:S01]  /*2250*/  LDCU.64 UR6, c[0x0][0x388] ;  /* 0x00007100ff0677ac */ /* 0x000e220008000a00 */
[----:B------:R-:W-:-:S04]  /*2260*/  IADD3 R0, P1, PT, R11, R21, RZ ;  /* 0x000000150b007210 */ /* 0x000fc80007f3e0ff */
[----:B------:R-:W-:Y:S02]  /*2270*/  IADD3.X R15, PT, PT, RZ, R19, RZ, P1, !PT ;  /* 0x00000013ff0f7210 */ /* 0x000fe40000ffe4ff */
[----:B0-----:R-:W-:-:S04]  /*2280*/  LEA R14, P1, R0, UR6, 0x2 ;  /* 0x00000006000e7c11 */ /* 0x001fc8000f8210ff */
[----:B------:R-:W-:-:S05]  /*2290*/  LEA.HI.X R15, R0, UR7, R15, 0x2, P1 ;  /* 0x00000007000f7c11 */ /* 0x000fca00088f140f */
[----:B------:R0:W-:Y:S04]  /*22a0*/  STG.E desc[UR4][R14.64], R22 ;  /* 0x000000160e007986 */ /* 0x0001e8000c101904 */
[----:B------:R-:W2:Y:S01]  /*22b0*/  LDG.E R23, desc[UR4][R16.64+0x4] ;  /* 0x0000040410177981 */ /* 0x000ea2000c1e1900 */
        /* <DEDUP_REMOVED lines=17> */
[----:B0-----:R-:W-:-:S04]  /*23d0*/  FFMA R22, -R20, R23, R25 ;  /* 0x0000001714167223 */ /* 0x001fc80000000119 */
[----:B------:R-:W-:Y:S01]  /*23e0*/  FFMA R22, R0, R22, R23 ;  /* 0x0000001600167223 */ /* 0x000fe20000000017 */
[----:B-1----:R-:W-:Y:S06]  /*23f0*/  @!P1 BRA `(.L_x_35) ;  /* 0x0000000000089947 */ /* 0x002fec0003800000 */
[----:B------:R-:W-:-:S07]  /*2400*/  MOV R0, 0x2420 ;  /* 0x0000242000007802 */ /* 0x000fce0000000f00 */
[----:B------:R-:W-:Y:S05]  /*2410*/  CALL.REL.NOINC `($__internal_0_$__cuda_sm3x_div_rn_noftz_f32_slowpath) ;  /* 0x00000008005c7944 */ /* 0x000fea0003c00000 */
.L_x_35:
[----:B------:R-:W-:Y:S05]  /*2420*/  BSYNC.RECONVERGENT B2 ;  /* 0x0000000000027941 */ /* 0x000fea0003800200 */
.L_x_34:
        /* <DEDUP_REMOVED lines=24> */
.L_x_37:
[----:B------:R-:W-:Y:S05]  /*25b0*/  BSYNC.RECONVERGENT B2 ;  /* 0x0000000000027941 */ /* 0x000fea0003800200 */
.L_x_36:
[----:B------:R0:W-:Y:S04]  /*25c0*/  STG.E desc[UR4][R14.64+0x8], R22 ;  /* 0x000008160e007986 */ /* 0x0001e8000c101904 */
[----:B------:R1:W2:Y:S01]  /*25d0*/  LDG.E R17, desc[UR4][R16.64+0xc] ;  /* 0x00000c0410117981 */ /* 0x0002a2000c1e1900 */
[----:B------:R-:W-:Y:S01]  /*25e0*/  HFMA2 R23, -RZ, RZ, 0.96630859375, -0.0022525787353515625 ;  /* 0x3bbb989dff177431 */ /* 0x000fe200000001ff */
[----:B------:R-:W-:Y:S01]  /*25f0*/  MOV R24, 0x437c0000 ;  /* 0x437c000000187802 */ /* 0x000fe20000000f00 */
[----:B------:R-:W1:Y:S01]  /*2600*/  MUFU.RCP R27, R20 ;  /* 0x00000014001b7308 */ /* 0x000e620000001000 */
[----:B------:R-:W-:Y:S01]  /*2610*/  BSSY.RECONVERGENT B2, `(.L_x_38) ;  /* 0x0000014000027945 */ /* 0x000fe20003800200 */
[----:B-1----:R-:W-:Y:S01]  /*2620*/  FFMA R16, -R20, R27, 1 ;  /* 0x3f80000014107423 */ /* 0x002fe2000000011b */
[----:B--2---:R-:W-:-:S04]  /*2630*/  FADD R0, R17, -R18 ;  /* 0x8000001211007221 */ /* 0x004fc80000000000 */
[----:B------:R-:W-:-:S04]  /*2640*/  FFMA.SAT R23, R0, R23, 0.5 ;  /* 0x3f00000000177423 */ /* 0x000fc80000002017 */
[----:B------:R-:W-:-:S04]  /*2650*/  FFMA.RM R23, R23, R24, 12582913 ;  /* 0x4b40000117177423 */ /* 0x000fc80000004018 */
[C---:B------:R-:W-:Y:S01]  /*2660*/  FADD R25, R23.reuse, -12583039 ;  /* 0xcb40007f17197421 */ /* 0x040fe20000000000 */
[----:B------:R-:W-:-:S03]  /*2670*/  SHF.L.U32 R23, R23, 0x17, RZ ;  /* 0x0000001717177819 */ /* 0x000fc600000006ff */
[----:B------:R-:W-:-:S04]  /*2680*/  FFMA R25, R0, 1.4426950216293334961, -R25 ;  /* 0x3fb8aa3b00197823 */ /* 0x000fc80000000819 */
[----:B------:R-:W-:-:S04]  /*2690*/  FFMA R25, R0, 1.925963033500011079e-08, R25 ;  /* 0x32a5706000197823 */ /* 0x000fc80000000019 */
[----:B------:R-:W1:Y:S02]  /*26a0*/  MUFU.EX2 R0, R25 ;  /* 0x0000001900007308 */ /* 0x000e640000000800 */
[----:B-1----:R-:W-:Y:S01]  /*26b0*/  FMUL R23, R23, R0 ;  /* 0x0000000017177220 */ /* 0x002fe20000400000 */
[----:B------:R-:W-:-:S05]  /*26c0*/  FFMA R0, R27, R16, R27 ;  /* 0x000000101b007223 */ /* 0x000fca000000001b */
[----:B------:R-:W1:Y:S01]  /*26d0*/  FCHK P1, R23, R20 ;  /* 0x0000001417007302 */ /* 0x000e620000020000 */
[----:B------:R-:W-:-:S04]  /*26e0*/  FFMA R17, R0, R23, RZ ;  /* 0x0000001700117223 */ /* 0x000fc800000000ff */
[----:B------:R-:W-:-:S04]  /*26f0*/  FFMA R16, -R20, R17, R23 ;  /* 0x0000001114107223 */ /* 0x000fc80000000117 */
[----:B0-----:R-:W-:Y:S01]  /*2700*/  FFMA R22, R0, R16, R17 ;  /* 0x0000001000167223 */ /* 0x001fe20000000011 */
[----:B-1----:R-:W-:Y:S06]  /*2710*/  @!P1 BRA `(.L_x_39) ;  /* 0x00000000000c9947 */ /* 0x002fec0003800000 */
[----:B------:R-:W-:Y:S02]  /*2720*/  MOV R25, R23 ;  /* 0x0000001700197202 */ /* 0x000fe40000000f00 */
[----:B------:R-:W-:-:S07]  /*2730*/  MOV R0, 0x2750 ;  /* 0x0000275000007802 */ /* 0x000fce0000000f00 */
[----:B------:R-:W-:Y:S05]  /*2740*/  CALL.REL.NOINC `($__internal_0_$__cuda_sm3x_div_rn_noftz_f32_slowpath) ;  /* 0x0000000400907944 */ /* 0x000fea0003c00000 */
.L_x_39:
[----:B------:R-:W-:Y:S05]  /*2750*/  BSYNC.RECONVERGENT B2 ;  /* 0x0000000000027941 */ /* 0x000fea0003800200 */
.L_x_38:
[----:B------:R2:W-:Y:S01]  /*2760*/  STG.E desc[UR4][R14.64+0xc], R22 ;  /* 0x00000c160e007986 */ /* 0x0005e2000c101904 */
[----:B------:R-:W-:-:S07]  /*2770*/  IADD3 R21, PT, PT, R21, 0x4, RZ ;  /* 0x0000000415157810 */ /* 0x000fce0007ffe0ff */
.L_x_31:
[----:B------:R-:W-:-:S13]  /*2780*/  ISETP.NE.AND P1, PT, R6, RZ, PT ;  /* 0x000000ff0600720c */ /* 0x000fda0003f25270 */
[----:B------:R-:W-:Y:S05]  /*2790*/  @!P1 BRA `(.L_x_30) ;  /* 0x0000000400749947 */ /* 0x000fea0003800000 */
[----:B------:R-:W-:-:S13]  /*27a0*/  ISETP.NE.AND P1, PT, R6, 0x1, PT ;  /* 0x000000010600780c */ /* 0x000fda0003f25270 */
[----:B------:R-:W-:Y:S05]  /*27b0*/  @!P1 BRA `(.L_x_40) ;  /* 0x0000000000e89947 */ /* 0x000fea0003800000 */
[----:B--2---:R-:W-:-:S05]  /*27c0*/  IMAD.WIDE.U32 R14, R21, 0x4, R12 ;  /* 0x00000004150e7825 */ /* 0x004fca00078e000c */
        /* <DEDUP_REMOVED lines=23> */
.L_x_42:
[----:B------:R-:W-:Y:S05]  /*2940*/  BSYNC.RECONVERGENT B2 ;  /* 0x0000000000027941 */ /* 0x000fea0003800200 */
.L_x_41:
[----:B------:R-:W0:Y:S01]  /*2950*/  LDCU.64 UR6, c[0x0][0x388] ;  /* 0x00007100ff0677ac */ /* 0x000e220008000a00 */
[----:B------:R-:W-:-:S04]  /*2960*/  IADD3 R0, P1, PT, R11, R21, RZ ;  /* 0x000000150b007210 */ /* 0x000fc80007f3e0ff */
[----:B------:R-:W-:Y:S02]  /*2970*/  IADD3.X R17, PT, PT, RZ, R19, RZ, P1, !PT ;  /* 0x00000013ff117210 */ /* 0x000fe40000ffe4ff */
[----:B0-----:R-:W-:-:S04]  /*2980*/  LEA R16, P1, R0, UR6, 0x2 ;  /* 0x0000000600107c11 */ /* 0x001fc8000f8210ff */
[----:B------:R-:W-:-:S05]  /*2990*/  LEA.HI.X R17, R0, UR7, R17, 0x2, P1 ;  /* 0x0000000700117c11 */ /* 0x000fca00088f1411 */
        /* <DEDUP_REMOVED lines=25> */
.L_x_44:
[----:B------:R-:W-:Y:S05]  /*2b30*/  BSYNC.RECONVERGENT B2 ;  /* 0x0000000000027941 */ /* 0x000fea0003800200 */
.L_x_43:
[----:B------:R3:W-:Y:S01]  /*2b40*/  STG.E desc[UR4][R16.64+0x4], R22 ;  /* 0x0000041610007986 */ /* 0x0007e2000c101904 */
[----:B------:R-:W-:-:S07]  /*2b50*/  IADD3 R21, PT, PT, R21, 0x2, RZ ;  /* 0x0000000215157810 */ /* 0x000fce0007ffe0ff */
.L_x_40:
[----:B------:R-:W-:-:S13]  /*2b60*/  ISETP.NE.AND P1, PT, R8, RZ, PT ;  /* 0x000000ff0800720c */ /* 0x000fda0003f25270 */
[----:B------:R-:W-:Y:S05]  /*2b70*/  @!P1 BRA `(.L_x_30) ;  /* 0x00000000007c9947 */ /* 0x000fea0003800000 */
[----:B------:R-:W-:-:S06]  /*2b80*/  IMAD.WIDE.U32 R12, R21, 0x4, R12 ;  /* 0x00000004150c7825 */ /* 0x000fcc00078e000c */
[----:B0-----:R-:W4:Y:S01]  /*2b90*/  LDG.E R13, desc[UR4][R12.64] ;  /* 0x000000040c0d7981 */ /* 0x001f22000c1e1900 */
[----:B--2---:R-:W-:Y:S01]  /*2ba0*/  HFMA2 R15, -RZ, RZ, 0.96630859375, -0.0022525787353515625 ;  /* 0x3bbb989dff0f7431 */ /* 0x004fe200000001ff */
[----:B---3--:R-:W-:Y:S01]  /*2bb0*/  MOV R17, 0x437c0000 ;  /* 0x437c000000117802 */ /* 0x008fe20000000f00 */
[----:B------:R-:W-:Y:S01]  /*2bc0*/  BSSY.RECONVERGENT B2, `(.L_x_45) ;  /* 0x0000014000027945 */ /* 0x000fe20003800200 */
[----:B----4-:R-:W-:-:S04]  /*2bd0*/  FADD R18, R13, -R18 ;  /* 0x800000120d127221 */ /* 0x010fc80000000000 */
[----:B------:R-:W-:-:S04]  /*2be0*/  FFMA.SAT R0, R18, R15, 0.5 ;  /* 0x3f00000012007423 */ /* 0x000fc8000000200f */
[----:B------:R-:W-:Y:S02]  /*2bf0*/  FFMA.RM R0, R0, R17, 12582913 ;  /* 0x4b40000100007423 */ /* 0x000fe40000004011 */
[----:B------:R-:W0:Y:S02]  /*2c00*/  MUFU.RCP R17, R20 ;  /* 0x0000001400117308 */ /* 0x000e240000001000 */
[C---:B------:R-:W-:Y:S01]  /*2c10*/  FADD R15, R0.reuse, -12583039 ;  /* 0xcb40007f000f7421 */ /* 0x040fe20000000000 */
[----:B------:R-:W-:-:S03]  /*2c20*/  SHF.L.U32 R0, R0, 0x17, RZ ;  /* 0x0000001700007819 */ /* 0x000fc600000006ff */
[----:B------:R-:W-:-:S04]  /*2c30*/  FFMA R15, R18, 1.4426950216293334961, -R15 ;  /* 0x3fb8aa3b120f7823 */ /* 0x000fc8000000080f */
[----:B------:R-:W-:-:S06]  /*2c40*/  FFMA R15, R18, 1.925963033500011079e-08, R15 ;  /* 0x32a57060120f7823 */ /* 0x000fcc000000000f */
[----:B------:R-:W2:Y:S01]  /*2c50*/  MUFU.EX2 R15, R15 ;  /* 0x0000000f000f7308 */ /* 0x000ea20000000800 */
[----:B0-----:R-:W-:Y:S01]  /*2c60*/  FFMA R12, -R20, R17, 1 ;  /* 0x3f800000140c7423 */ /* 0x001fe20000000111 */
[----:B--2---:R-:W-:-:S03]  /*2c70*/  FMUL R25, R0, R15 ;  /* 0x0000000f00197220 */ /* 0x004fc60000400000 */
[----:B------:R-:W-:-:S03]  /*2c80*/  FFMA R0, R17, R12, R17 ;  /* 0x0000000c11007223 */ /* 0x000fc60000000011 */
[----:B------:R-:W0:Y:S01]  /*2c90*/  FCHK P1, R25, R20 ;  /* 0x0000001419007302 */ /* 0x000e220000020000 */
[----:B------:R-:W-:-:S04]  /*2ca0*/  FFMA R13, R0, R25, RZ ;  /* 0x00000019000d7223 */ /* 0x000fc800000000ff */
[----:B------:R-:W-:-:S04]  /*2cb0*/  FFMA R12, -R20, R13, R25 ;  /* 0x0000000d140c7223 */ /* 0x000fc80000000119 */
[----:B-1----:R-:W-:Y:S01]  /*2cc0*/  FFMA R22, R0, R12, R13 ;  /* 0x0000000c00167223 */ /* 0x002fe2000000000d */
[----:B0-----:R-:W-:Y:S06]  /*2cd0*/  @!P1 BRA `(.L_x_46) ;  /* 0x0000000000089947 */ /* 0x001fec0003800000 */
[----:B------:R-:W-:-:S07]  /*2ce0*/  MOV R0, 0x2d00 ;  /* 0x00002d0000007802 */ /* 0x000fce0000000f00 */
[----:B------:R-:W-:Y:S05]  /*2cf0*/  CALL.REL.NOINC `($__internal_0_$__cuda_sm3x_div_rn_noftz_f32_slowpath) ;  /* 0x0000000000247944 */ /* 0x000fea0003c00000 */
.L_x_46:
[----:B------:R-:W-:Y:S05]  /*2d00*/  BSYNC.RECONVERGENT B2 ;  /* 0x0000000000027941 */ /* 0x000fea0003800200 */
.L_x_45:
[----:B------:R-:W0:Y:S01]  /*2d10*/  LDCU.64 UR6, c[0x0][0x388] ;  /* 0x00007100ff0677ac */ /* 0x000e220008000a00 */
[----:B------:R-:W-:-:S04]  /*2d20*/  IADD3 R11, P1, PT, R11, R21, RZ ;  /* 0x000000150b0b7210 */ /* 0x000fc80007f3e0ff */
[----:B------:R-:W-:Y:S02]  /*2d30*/  IADD3.X R0, PT, PT, RZ, R19, RZ, P1, !PT ;  /* 0x00000013ff007210 */ /* 0x000fe40000ffe4ff */
[----:B0-----:R-:W-:-:S04]  /*2d40*/  LEA R12, P1, R11, UR6, 0x2 ;  /* 0x000000060b0c7c11 */ /* 0x001fc8000f8210ff */
[----:B------:R-:W-:-:S05]  /*2d50*/  LEA.HI.X R13, R11, UR7, R0, 0x2, P1 ;  /* 0x000000070b0d7c11 */ /* 0x000fca00088f1400 */
[----:B------:R4:W-:Y:S04]  /*2d60*/  STG.E desc[UR4][R12.64], R22 ;  /* 0x000000160c007986 */ /* 0x0009e8000c101904 */
.L_x_30:
[----:B------:R-:W-:Y:S05]  /*2d70*/  @!P0 BRA `(.L_x_47) ;  /* 0xffffffd000f08947 */ /* 0x000fea000383ffff */
[----:B0-----:R-:W-:Y:S05]  /*2d80*/  EXIT ;  /* 0x000000000000794d */ /* 0x001fea0003800000 */
        .weak           $__internal_0_$__cuda_sm3x_div_rn_noftz_f32_slowpath
        .type           $__internal_0_$__cuda_sm3x_div_rn_noftz_f32_slowpath,@function
        .size           $__internal_0_$__cuda_sm3x_div_rn_noftz_f32_slowpath,(.L_x_115 - $__internal_0_$__cuda_sm3x_div_rn_noftz_f32_slowpath)
$__internal_0_$__cuda_sm3x_div_rn_noftz_f32_slowpath:
[----:B------:R-:W-:Y:S01]  /*2d90*/  SHF.R.U32.HI R23, RZ, 0x17, R20 ;  /* 0x00000017ff177819 */ /* 0x000fe20000011614 */
[----:B------:R-:W-:Y:S01]  /*2da0*/  BSSY.RECONVERGENT B0, `(.L_x_48) ;  /* 0x0000065000007945 */ /* 0x000fe20003800200 */
[----:B------:R-:W-:Y:S02]  /*2db0*/  SHF.R.U32.HI R26, RZ, 0x17, R25 ;  /* 0x00000017ff1a7819 */ /* 0x000fe40000011619 */
[----:B------:R-:W-:Y:S02]  /*2dc0*/  LOP3.LUT R23, R23, 0xff, RZ, 0xc0, !PT ;  /* 0x000000ff17177812 */ /* 0x000fe400078ec0ff */
[----:B------:R-:W-:Y:S02]  /*2dd0*/  LOP3.LUT R26, R26, 0xff, RZ, 0xc0, !PT ;  /* 0x000000ff1a1a7812 */ /* 0x000fe400078ec0ff */
[----:B------:R-:W-:-:S04]  /*2de0*/  IADD3 R22, PT, PT, R23, -0x1, RZ ;  /* 0xffffffff17167810 */ /* 0x000fc80007ffe0ff */
[----:B------:R-:W-:Y:S02]  /*2df0*/  ISETP.GT.U32.AND P1, PT, R22, 0xfd, PT ;  /* 0x000000fd1600780c */ /* 0x000fe40003f24070 */
[----:B------:R-:W-:-:S04]  /*2e00*/  IADD3 R22, PT, PT, R26, -0x1, RZ ;  /* 0xffffffff1a167810 */ /* 0x000fc80007ffe0ff */
[----:B------:R-:W-:Y:S02]  /*2e10*/  ISETP.GT.U32.OR P1, PT, R22, 0xfd, P1 ;  /* 0x000000fd1600780c */ /* 0x000fe40000f24470 */
[----:B------:R-:W-:-:S11]  /*2e20*/  MOV R22, R20 ;  /* 0x0000001400167202 */ /* 0x000fd60000000f00 */
[----:B------:R-:W-:Y:S01]  /*2e30*/  @!P1 MOV R27, RZ ;  /* 0x000000ff001b9202 */ /* 0x000fe20000000f00 */
[----:B------:R-:W-:Y:S06]  /*2e40*/  @!P1 BRA `(.L_x_49) ;  /* 0x0000000000649947 */ /* 0x000fec0003800000 */
[----:B------:R-:W-:Y:S02]  /*2e50*/  FSETP.GTU.FTZ.AND P1, PT, |R25|, +INF , PT ;  /* 0x7f8000001900780b */ /* 0x000fe40003f3c200 */
[----:B------:R-:W-:-:S04]  /*2e60*/  FSETP.GTU.FTZ.AND P2, PT, |R20|, +INF , PT ;  /* 0x7f8000001400780b */ /* 0x000fc80003f5c200 */
[----:B------:R-:W-:-:S13]  /*2e70*/  PLOP3.LUT P1, PT, P1, P2, PT, 0xf8, 0x8f ;  /* 0x00000000008f781c */ /* 0x000fda0000f25f70 */
[----:B------:R-:W-:Y:S05]  /*2e80*/  @P1 BRA `(.L_x_50) ;  /* 0x0000000400541947 */ /* 0x000fea0003800000 */
[----:B------:R-:W-:-:S13]  /*2e90*/  LOP3.LUT P1, RZ, R22, 0x7fffffff, R25, 0xc8, !PT ;  /* 0x7fffffff16ff7812 */ /* 0x000fda000782c819 */
[----:B------:R-:W-:Y:S05]  /*2ea0*/  @!P1 BRA `(.L_x_51) ;  /* 0x0000000400449947 */ /* 0x000fea0003800000 */
[C---:B------:R-:W-:Y:S02]  /*2eb0*/  FSETP.NEU.FTZ.AND P4, PT, |R25|.reuse, +INF , PT ;  /* 0x7f8000001900780b */ /* 0x040fe40003f9d200 */
[----:B------:R-:W-:Y:S02]  /*2ec0*/  FSETP.NEU.FTZ.AND P2, PT, |R20|, +INF , PT ;  /* 0x7f8000001400780b */ /* 0x000fe40003f5d200 */
[----:B------:R-:W-:-:S11]  /*2ed0*/  FSETP.NEU.FTZ.AND P1, PT, |R25|, +INF , PT ;  /* 0x7f8000001900780b */ /* 0x000fd60003f3d200 */
[----:B------:R-:W-:Y:S05]  /*2ee0*/  @!P2 BRA !P4, `(.L_x_51) ;  /* 0x000000040034a947 */ /* 0x000fea0006000000 */
[----:B------:R-:W-:-:S04]  /*2ef0*/  LOP3.LUT P4, RZ, R25, 0x7fffffff, RZ, 0xc0, !PT ;  /* 0x7fffffff19ff7812 */ /* 0x000fc8000788c0ff */
[----:B------:R-:W-:-:S13]  /*2f00*/  PLOP3.LUT P2, PT, P2, P4, PT, 0x2f, 0xf2 ;  /* 0x0000000000f2781c */ /* 0x000fda0001748577 */
[----:B------:R-:W-:Y:S05]  /*2f10*/  @P2 BRA `(.L_x_52) ;  /* 0x0000000400202947 */ /* 0x000fea0003800000 */
[----:B------:R-:W-:-:S04]  /*2f20*/  LOP3.LUT P2, RZ, R22, 0x7fffffff, RZ, 0xc0, !PT ;  /* 0x7fffffff16ff7812 */ /* 0x000fc8000784c0ff */
[----:B------:R-:W-:-:S13]  /*2f30*/  PLOP3.LUT P1, PT, P1, P2, PT, 0x2f, 0xf2 ;  /* 0x0000000000f2781c */ /* 0x000fda0000f24577 */
[----:B------:R-:W-:Y:S05]  /*2f40*/  @P1 BRA `(.L_x_53) ;  /* 0x0000000400081947 */ /* 0x000fea0003800000 */
[----:B------:R-:W-:-:S04]  /*2f50*/  IADD3 R24, PT, PT, R26, -0x1, RZ ;  /* 0xffffffff1a187810 */ /* 0x000fc80007ffe0ff */
[----:B------:R-:W-:Y:S02]  /*2f60*/  ISETP.GE.AND P1, PT, R24, RZ, PT ;  /* 0x000000ff1800720c */ /* 0x000fe40003f26270 */
[----:B------:R-:W-:-:S04]  /*2f70*/  IADD3 R24, PT, PT, R23, -0x1, RZ ;  /* 0xffffffff17187810 */ /* 0x000fc80007ffe0ff */
[----:B------:R-:W-:-:S07]  /*2f80*/  ISETP.GE.AND P2, PT, R24, RZ, PT ;  /* 0x000000ff1800720c */ /* 0x000fce0003f46270 */
[----:B------:R-:W-:Y:S01]  /*2f90*/  @P1 MOV R27, RZ ;  /* 0x000000ff001b1202 */ /* 0x000fe20000000f00 */
[----:B------:R-:W-:Y:S01]  /*2fa0*/  @!P1 FFMA R25, R25, 1.84467440737095516160e+19, RZ ;  /* 0x5f80000019199823 */ /* 0x000fe200000000ff */
[----:B------:R-:W-:-:S04]  /*2fb0*/  @!P1 MOV R27, 0xffffffc0 ;  /* 0xffffffc0001b9802 */ /* 0x000fc80000000f00 */
[----:B------:R-:W-:Y:S01]  /*2fc0*/  @!P2 FFMA R22, R20, 1.84467440737095516160e+19, RZ ;  /* 0x5f8000001416a823 */ /* 0x000fe200000000ff */
[----:B------:R-:W-:-:S07]  /*2fd0*/  @!P2 IADD3 R27, PT, PT, R27, 0x40, RZ ;  /* 0x000000401b1ba810 */ /* 0x000fce0007ffe0ff */
.L_x_49:
[----:B------:R-:W-:Y:S01]  /*2fe0*/  LEA R24, R23, 0xc0800000, 0x17 ;  /* 0xc080000017187811 */ /* 0x000fe200078eb8ff */
[----:B------:R-:W-:Y:S01]  /*2ff0*/  BSSY.RECONVERGENT B1, `(.L_x_54) ;  /* 0x0000036000017945 */ /* 0x000fe20003800200 */
[----:B------:R-:W-:Y:S02]  /*3000*/  IADD3 R26, PT, PT, R26, -0x7f, RZ ;  /* 0xffffff811a1a7810 */ /* 0x000fe40007ffe0ff */
[----:B------:R-:W-:Y:S02]  /*3010*/  IADD3 R22, PT, PT, -R24, R22, RZ ;  /* 0x0000001618167210 */ /* 0x000fe40007ffe1ff */
[C---:B------:R-:W-:Y:S01]  /*3020*/  IADD3 R23, PT, PT, R26.reuse, 0x7f, -R23 ;  /* 0x0000007f1a177810 */ /* 0x040fe20007ffe817 */
[----:B------:R-:W-:Y:S01]  /*3030*/  IMAD R25, R26, -0x800000, R25 ;  /* 0xff8000001a197824 */ /* 0x000fe200078e0219 */
[----:B------:R0:W1:Y:S02]  /*3040*/  MUFU.RCP R24, R22 ;  /* 0x0000001600187308 */ /* 0x0000640000001000 */
[----:B------:R-:W-:Y:S01]  /*3050*/  IADD3 R27, PT, PT, R23, R27, RZ ;  /* 0x0000001b171b7210 */ /* 0x000fe20007ffe0ff */
[----:B0-----:R-:W-:-:S04]  /*3060*/  FADD.FTZ R22, -R22, -RZ ;  /* 0x800000ff16167221 */ /* 0x001fc80000010100 */
[----:B-1----:R-:W-:-:S04]  /*3070*/  FFMA R26, R24, R22, 1 ;  /* 0x3f800000181a7423 */ /* 0x002fc80000000016 */
[----:B------:R-:W-:-:S04]  /*3080*/  FFMA R24, R24, R26, R24 ;  /* 0x0000001a18187223 */ /* 0x000fc80000000018 */
[----:B------:R-:W-:-:S04]  /*3090*/  FFMA R23, R25, R24, RZ ;  /* 0x0000001819177223 */ /* 0x000fc800000000ff */
[----:B------:R-:W-:-:S04]  /*30a0*/  FFMA R26, R22, R23, R25 ;  /* 0x00000017161a7223 */ /* 0x000fc80000000019 */
[----:B------:R-:W-:-:S04]  /*30b0*/  FFMA R26, R24, R26, R23 ;  /* 0x0000001a181a7223 */ /* 0x000fc80000000017 */
[----:B------:R-:W-:-:S04]  /*30c0*/  FFMA R25, R22, R26, R25 ;  /* 0x0000001a16197223 */ /* 0x000fc80000000019 */
[----:B------:R-:W-:-:S05]  /*30d0*/  FFMA R22, R24, R25, R26 ;  /* 0x0000001918167223 */ /* 0x000fca000000001a */
[----:B------:R-:W-:-:S04]  /*30e0*/  SHF.R.U32.HI R23, RZ, 0x17, R22 ;  /* 0x00000017ff177819 */ /* 0x000fc80000011616 */
[----:B------:R-:W-:-:S04]  /*30f0*/  LOP3.LUT R23, R23, 0xff, RZ, 0xc0, !PT ;  /* 0x000000ff17177812 */ /* 0x000fc800078ec0ff */
[----:B------:R-:W-:-:S04]  /*3100*/  IADD3 R23, PT, PT, R23, R27, RZ ;  /* 0x0000001b17177210 */ /* 0x000fc80007ffe0ff */
[----:B------:R-:W-:-:S04]  /*3110*/  IADD3 R28, PT, PT, R23, -0x1, RZ ;  /* 0xffffffff171c7810 */ /* 0x000fc80007ffe0ff */
[----:B------:R-:W-:-:S13]  /*3120*/  ISETP.GE.U32.AND P1, PT, R28, 0xfe, PT ;  /* 0x000000fe1c00780c */ /* 0x000fda0003f26070 */
[----:B------:R-:W-:Y:S05]  /*3130*/  @!P1 BRA `(.L_x_55) ;  /* 0x0000000000809947 */ /* 0x000fea0003800000 */
[----:B------:R-:W-:-:S13]  /*3140*/  ISETP.GT.AND P1, PT, R23, 0xfe, PT ;  /* 0x000000fe1700780c */ /* 0x000fda0003f24270 */
[----:B------:R-:W-:Y:S05]  /*3150*/  @P1 BRA `(.L_x_56) ;  /* 0x00000000006c1947 */ /* 0x000fea0003800000 */
[----:B------:R-:W-:-:S13]  /*3160*/  ISETP.GE.AND P1, PT, R23, 0x1, PT ;  /* 0x000000011700780c */ /* 0x000fda0003f26270 */
[----:B------:R-:W-:Y:S05]  /*3170*/  @P1 BRA `(.L_x_57) ;  /* 0x0000000000741947 */ /* 0x000fea0003800000 */
[----:B------:R-:W-:Y:S02]  /*3180*/  ISETP.GE.AND P1, PT, R23, -0x18, PT ;  /* 0xffffffe81700780c */ /* 0x000fe40003f26270 */
[----:B------:R-:W-:-:S11]  /*3190*/  LOP3.LUT R22, R22, 0x80000000, RZ, 0xc0, !PT ;  /* 0x8000000016167812 */ /* 0x000fd600078ec0ff */
[----:B------:R-:W-:Y:S05]  /*31a0*/  @!P1 BRA `(.L_x_57) ;  /* 0x0000000000689947 */ /* 0x000fea0003800000 */
[CCC-:B------:R-:W-:Y:S01]  /*31b0*/  FFMA.RP R27, R24.reuse, R25.reuse, R26.reuse ;  /* 0x00000019181b7223 */ /* 0x1c0fe2000000801a */
[CCC-:B------:R-:W-:Y:S01]  /*31c0*/  FFMA.RM R28, R24.reuse, R25.reuse, R26.reuse ;  /* 0x00000019181c7223 */ /* 0x1c0fe2000000401a */
[----:B------:R-:W-:Y:S01]  /*31d0*/  FFMA.RZ R24, R24, R25, R26 ;  /* 0x0000001918187223 */ /* 0x000fe2000000c01a */
[C---:B------:R-:W-:Y:S02]  /*31e0*/  IADD3 R25, PT, PT, R23.reuse, 0x20, RZ ;  /* 0x0000002017197810 */ /* 0x040fe40007ffe0ff */
[C---:B------:R-:W-:Y:S02]  /*31f0*/  ISETP.NE.AND P4, PT, R23.reuse, RZ, PT ;  /* 0x000000ff1700720c */ /* 0x040fe40003f85270 */
[----:B------:R-:W-:Y:S02]  /*3200*/  LOP3.LUT R24, R24, 0x7fffff, RZ, 0xc0, !PT ;  /* 0x007fffff18187812 */ /* 0x000fe400078ec0ff */
[----:B------:R-:W-:Y:S02]  /*3210*/  ISETP.NE.AND P2, PT, R23, RZ, PT ;  /* 0x000000ff1700720c */ /* 0x000fe40003f45270 */
[----:B------:R-:W-:-:S02]  /*3220*/  LOP3.LUT R24, R24, 0x800000, RZ, 0xfc, !PT ;  /* 0x0080000018187812 */ /* 0x000fc400078efcff */
[----:B------:R-:W-:Y:S02]  /*3230*/  IADD3 R23, PT, PT, -R23, RZ, RZ ;  /* 0x000000ff17177210 */ /* 0x000fe40007ffe1ff */
[----:B------:R-:W-:Y:S02]  /*3240*/  SHF.L.U32 R25, R24, R25, RZ ;  /* 0x0000001918197219 */ /* 0x000fe400000006ff */
[----:B------:R-:W-:Y:S02]  /*3250*/  FSETP.NEU.FTZ.AND P1, PT, R27, R28, PT ;  /* 0x0000001c1b00720b */ /* 0x000fe40003f3d000 */
[----:B------:R-:W-:Y:S02]  /*3260*/  SEL R23, R23, RZ, P4 ;  /* 0x000000ff17177207 */ /* 0x000fe40002000000 */
[----:B------:R-:W-:Y:S02]  /*3270*/  ISETP.NE.AND P2, PT, R25, RZ, P2 ;  /* 0x000000ff1900720c */ /* 0x000fe40001745270 */
[----:B------:R-:W-:-:S02]  /*3280*/  SHF.R.U32.HI R25, RZ, R23, R24 ;  /* 0x00000017ff197219 */ /* 0x000fc40000011618 */
[----:B------:R-:W-:Y:S02]  /*3290*/  PLOP3.LUT P1, PT, P1, P2, PT, 0xf8, 0x8f ;  /* 0x00000000008f781c */ /* 0x000fe40000f25f70 */
[----:B------:R-:W-:Y:S02]  /*32a0*/  SHF.R.U32.HI R24, RZ, 0x1, R25 ;  /* 0x00000001ff187819 */ /* 0x000fe40000011619 */
[----:B------:R-:W-:-:S04]  /*32b0*/  SEL R23, RZ, 0x1, !P1 ;  /* 0x00000001ff177807 */ /* 0x000fc80004800000 */
[----:B------:R-:W-:-:S04]  /*32c0*/  LOP3.LUT R23, R23, 0x1, R24, 0xf8, !PT ;  /* 0x0000000117177812 */ /* 0x000fc800078ef818 */
[----:B------:R-:W-:-:S04]  /*32d0*/  LOP3.LUT R23, R23, R25, RZ, 0xc0, !PT ;  /* 0x0000001917177212 */ /* 0x000fc800078ec0ff */
[----:B------:R-:W-:-:S04]  /*32e0*/  IADD3 R23, PT, PT, R24, R23, RZ ;  /* 0x0000001718177210 */ /* 0x000fc80007ffe0ff */
[----:B------:R-:W-:Y:S01]  /*32f0*/  LOP3.LUT R22, R23, R22, RZ, 0xfc, !PT ;  /* 0x0000001617167212 */ /* 0x000fe200078efcff */
[----:B------:R-:W-:Y:S06]  /*3300*/  BRA `(.L_x_57) ;  /* 0x0000000000107947 */ /* 0x000fec0003800000 */
.L_x_56:
[----:B------:R-:W-:-:S04]  /*3310*/  LOP3.LUT R22, R22, 0x80000000, RZ, 0xc0, !PT ;  /* 0x8000000016167812 */ /* 0x000fc800078ec0ff */
[----:B------:R-:W-:Y:S01]  /*3320*/  LOP3.LUT R22, R22, 0x7f800000, RZ, 0xfc, !PT ;  /* 0x7f80000016167812 */ /* 0x000fe200078efcff */
[----:B------:R-:W-:Y:S06]  /*3330*/  BRA `(.L_x_57) ;  /* 0x0000000000047947 */ /* 0x000fec0003800000 */
.L_x_55:
[----:B------:R-:W-:-:S07]  /*3340*/  LEA R22, R27, R22, 0x17 ;  /* 0x000000161b167211 */ /* 0x000fce00078eb8ff */
.L_x_57:
[----:B------:R-:W-:Y:S05]  /*3350*/  BSYNC.RECONVERGENT B1 ;  /* 0x0000000000017941 */ /* 0x000fea0003800200 */
.L_x_54:
[----:B------:R-:W-:Y:S05]  /*3360*/  BRA `(.L_x_58) ;  /* 0x0000000000207947 */ /* 0x000fea0003800000 */
.L_x_53:
[----:B------:R-:W-:-:S04]  /*3370*/  LOP3.LUT R22, R22, 0x80000000, R25, 0x48, !PT ;  /* 0x8000000016167812 */ /* 0x000fc800078e4819 */
[----:B------:R-:W-:Y:S01]  /*3380*/  LOP3.LUT R22, R22, 0x7f800000, RZ, 0xfc, !PT ;  /* 0x7f80000016167812 */ /* 0x000fe200078efcff */
[----:B------:R-:W-:Y:S06]  /*3390*/  BRA `(.L_x_58) ;  /* 0x0000000000147947 */ /* 0x000fec0003800000 */
.L_x_52:
[----:B------:R-:W-:Y:S01]  /*33a0*/  LOP3.LUT R22, R22, 0x80000000, R25, 0x48, !PT ;  /* 0x8000000016167812 */ /* 0x000fe200078e4819 */
[----:B------:R-:W-:Y:S06]  /*33b0*/  BRA `(.L_x_58) ;  /* 0x00000000000c7947 */ /* 0x000fec0003800000 */
.L_x_51:
[----:B------:R-:W0:Y:S01]  /*33c0*/  MUFU.RSQ R22, -QNAN ;  /* 0xffc0000000167908 */ /* 0x000e220000001400 */
[----:B------:R-:W-:Y:S05]  /*33d0*/  BRA `(.L_x_58) ;  /* 0x0000000000047947 */ /* 0x000fea0003800000 */
.L_x_50:
[----:B------:R-:W-:-:S07]  /*33e0*/  FADD.FTZ R22, R25, R20 ;  /* 0x0000001419167221 */ /* 0x000fce0000010000 */
.L_x_58:
[----:B------:R-:W-:Y:S05]  /*33f0*/  BSYNC.RECONVERGENT B0 ;  /* 0x0000000000007941 */ /* 0x000fea0003800200 */
.L_x_48:
[----:B------:R-:W-:Y:S01]  /*3400*/  HFMA2 R25, -RZ, RZ, 0, 0 ;  /* 0x00000000ff197431 */ /* 0x000fe200000001ff */
[----:B------:R-:W-:-:S04]  /*3410*/  MOV R24, R0 ;  /* 0x0000000000187202 */ /* 0x000fc80000000f00 */
[----:B0-----:R-:W-:Y:S05]  /*3420*/  RET.REL.NODEC R24 `(_Z7softmaxPKfPfii) ;  /* 0xffffffc818f47950 */ /* 0x001fea0003c3ffff */
.L_x_59:
        /* <DEDUP_REMOVED lines=13> */
.L_x_115:


//--------------------- .text._Z13matmul_kernelPfS_S_iii --------------------------
	.section	.text._Z13matmul_kernelPfS_S_iii,"ax",@progbits
	.align	128
        .global         _Z13matmul_kernelPfS_S_iii
        .type           _Z13matmul_kernelPfS_S_iii,@function
        .size           _Z13matmul_kernelPfS_S_iii,(.L_x_119 - _Z13matmul_kernelPfS_S_iii)
        .other          _Z13matmul_kernelPfS_S_iii,@"STO_CUDA_ENTRY STV_DEFAULT"
_Z13matmul_kernelPfS_S_iii:
.text._Z13matmul_kernelPfS_S_iii:
[----:B------:R-:W-:Y:S01]  /*0000*/  LDC R1, c[0x0][0x37c] ;  /* 0x0000df00ff017b82 */ /* 0x000fe20000000800 */
[----:B------:R-:W0:Y:S01]  /*0010*/  S2R R17, SR_CTAID.X ;  /* 0x0000000000117919 */ /* 0x000e220000002500 */
[----:B------:R-:W0:Y:S01]  /*0020*/  LDCU UR4, c[0x0][0x360] ;  /* 0x00006c00ff0477ac */ /* 0x000e220008000800 */
[----:B------:R-:W0:Y:S01]  /*0030*/  S2R R0, SR_TID.X ;  /* 0x0000000000007919 */ /* 0x000e220000002100 */
[----:B------:R-:W1:Y:S01]  /*0040*/  LDCU UR7, c[0x0][0x3a0] ;  /* 0x00007400ff0777ac */ /* 0x000e620008000800 */
[----:B------:R-:W2:Y:S01]  /*0050*/  S2R R18, SR_CTAID.Y ;  /* 0x0000000000127919 */ /* 0x000ea20000002600 */
[----:B------:R-:W3:Y:S01]  /*0060*/  LDCU UR6, c[0x0][0x364] ;  /* 0x00006c80ff0677ac */ /* 0x000ee20008000800 */
[----:B------:R-:W2:Y:S01]  /*0070*/  S2R R3, SR_TID.Y ;  /* 0x0000000000037919 */ /* 0x000ea20000002200 */
[----:B------:R-:W4:Y:S01]  /*0080*/  LDCU UR5, c[0x0][0x370] ;  /* 0x00006e00ff0577ac */ /* 0x000f220008000800 */
[----:B------:R-:W3:Y:S01]  /*0090*/  LDC R19, c[0x0][0x374] ;  /* 0x0000dd00ff137b82 */ /* 0x000ee20000000800 */
[----:B0-----:R-:W-:Y:S01]  /*00a0*/  IMAD R17, R17, UR4, R0 ;  /* 0x0000000411117c24 */ /* 0x001fe2000f8e0200 */
[----:B----4-:R-:W-:Y:S01]  /*00b0*/  UIMAD UR4, UR4, UR5, URZ ;  /* 0x00000005040472a4 */ /* 0x010fe2000f8e02ff */
[----:B---3--:R-:W-:-:S03]  /*00c0*/  IMAD R19, R19, UR6, RZ ;  /* 0x0000000613137c24 */ /* 0x008fc6000f8e02ff */
[----:B-1----:R-:W-:Y:S01]  /*00d0*/  ISETP.GE.AND P0, PT, R17, UR7, PT ;  /* 0x0000000711007c0c */ /* 0x002fe2000bf06270 */
[----:B--2---:R-:W-:-:S12]  /*00e0*/  IMAD R18, R18, UR6, R3 ;  /* 0x0000000612127c24 */ /* 0x004fd8000f8e0203 */
[----:B------:R-:W-:Y:S05]  /*00f0*/  @P0 EXIT ;  /* 0x000000000000094d */ /* 0x000fea0003800000 */
[----:B------:R-:W0:Y:S01]  /*0100*/  LDCU UR5, c[0x0][0x398] ;  /* 0x00007300ff0577ac */ /* 0x000e220008000800 */
[----:B------:R-:W1:Y:S01]  /*0110*/  LDCU.64 UR10, c[0x0][0x358] ;  /* 0x00006b00ff0a77ac */ /* 0x000e620008000a00 */
[----:B0-----:R-:W-:-:S09]  /*0120*/  UISETP.GE.AND UP0, UPT, UR5, 0x1, UPT ;  /* 0x000000010500788c */ /* 0x001fd2000bf06270 */
[----:B-1----:R-:W-:Y:S05]  /*0130*/  BRA.U !UP0, `(.L_x_60) ;  /* 0x00000009081c7547 */ /* 0x002fea000b800000 */
[----:B------:R-:W0:Y:S01]  /*0140*/  LDCU.64 UR6, c[0x0][0x388] ;  /* 0x00007100ff0677ac */ /* 0x000e220008000a00 */
[----:B------:R-:W-:Y:S02]  /*0150*/  ULOP3.LUT UR5, UR5, 0x7, URZ, 0xc0, !UPT ;  /* 0x0000000705057892 */ /* 0x000fe4000f8ec0ff */
[----:B0-----:R-:W-:-:S04]  /*0160*/  UIADD3 UR6, UP0, UPT, UR6, 0x10, URZ ;  /* 0x0000001006067890 */ /* 0x001fc8000ff1e0ff */
[----:B------:R-:W-:-:S12]  /*0170*/  UIADD3.X UR7, UPT, UPT, URZ, UR7, URZ, UP0, !UPT ;  /* 0x00000007ff077290 */ /* 0x000fd800087fe4ff */
.L_x_68:
[----:B0-----:R-:W0:Y:S01]  /*0180*/  LDCU UR8, c[0x0][0x39c] ;  /* 0x00007380ff0877ac */ /* 0x001e220008000800 */
[----:B------:R-:W-:Y:S01]  /*0190*/  BSSY.RECONVERGENT B0, `(.L_x_61) ;  /* 0x000007c000007945 */ /* 0x000fe20003800200 */
[----:B0-----:R-:W-:-:S13]  /*01a0*/  ISETP.GE.AND P0, PT, R18, UR8, PT ;  /* 0x0000000812007c0c */ /* 0x001fda000bf06270 */
[----:B------:R-:W-:Y:S05]  /*01b0*/  @P0 BRA `(.L_x_62) ;  /* 0x0000000400e40947 */ /* 0x000fea0003800000 */
[----:B------:R-:W0:Y:S01]  /*01c0*/  LDCU UR8, c[0x0][0x398] ;  /* 0x00007300ff0877ac */ /* 0x000e220008000800 */
[----:B------:R-:W-:Y:S01]  /*01d0*/  MOV R16, R18 ;  /* 0x0000001200107202 */ /* 0x000fe20000000f00 */
[----:B0-----:R-:W-:-:S07]  /*01e0*/  IMAD R15, R17, UR8, RZ ;  /* 0x00000008110f7c24 */ /* 0x001fce000f8e02ff */
.L_x_67:
[----:B0-----:R-:W0:Y:S01]  /*01f0*/  LDC R14, c[0x0][0x398] ;  /* 0x0000e600ff0e7b82 */ /* 0x001e220000000800 */
[----:B------:R-:W-:Y:S02]  /*0200*/  HFMA2 R26, -RZ, RZ, 0, 0 ;  /* 0x00000000ff1a7431 */ /* 0x000fe400000001ff */
[----:B------:R-:W-:Y:S01]  /*0210*/  IMAD.MOV.U32 R20, RZ, RZ, RZ ;  /* 0x000000ffff147224 */ /* 0x000fe200078e00ff */
[----:B0-----:R-:W-:-:S13]  /*0220*/  ISETP.GE.U32.AND P0, PT, R14, 0x8, PT ;  /* 0x000000080e00780c */ /* 0x001fda0003f06070 */
[----:B------:R-:W-:Y:S05]  /*0230*/  @!P0 BRA `(.L_x_63) ;  /* 0x0000000000bc8947 */ /* 0x000fea0003800000 */
[----:B------:R-:W-:Y:S01]  /*0240*/  LOP3.LUT R20, R14, 0x7ffffff8, RZ, 0xc0, !PT ;  /* 0x7ffffff80e147812 */ /* 0x000fe200078ec0ff */
[----:B------:R-:W-:Y:S01]  /*0250*/  IMAD.MOV.U32 R22, RZ, RZ, R16 ;  /* 0x000000ffff167224 */ /* 0x000fe200078e0010 */
[----:B------:R-:W-:Y:S02]  /*0260*/  MOV R26, RZ ;  /* 0x000000ff001a7202 */ /* 0x000fe40000000f00 */
[----:B------:R-:W-:Y:S02]  /*0270*/  MOV R21, R15 ;  /* 0x0000000f00157202 */ /* 0x000fe40000000f00 */
[----:B------:R-:W-:-:S07]  /*0280*/  IADD3 R23, PT, PT, -R20, RZ, RZ ;  /* 0x000000ff14177210 */ /* 0x000fce0007ffe1ff */
.L_x_64:
[----:B------:R-:W0:Y:S01]  /*0290*/  LDC.64 R8, c[0x0][0x390] ;  /* 0x0000e400ff087b82 */ /* 0x000e220000000a00 */
[----:B------:R-:W-:Y:S01]  /*02a0*/  MOV R2, UR6 ;  /* 0x0000000600027c02 */ /* 0x000fe20008000f00 */
[----:B------:R-:W-:-:S04]  /*02b0*/  IMAD.U32 R3, RZ, RZ, UR7 ;  /* 0x00000007ff037e24 */ /* 0x000fc8000f8e00ff */
[----:B------:R-:W-:Y:S02]  /*02c0*/  IMAD.WIDE R2, R21, 0x4, R2 ;  /* 0x0000000415027825 */ /* 0x000fe400078e0202 */
[----:B------:R-:W1:Y:S03]  /*02d0*/  LDC R25, c[0x0][0x39c] ;  /* 0x0000e700ff197b82 */ /* 0x000e660000000800 */
[----:B------:R-:W2:Y:S04]  /*02e0*/  LDG.E R29, desc[UR10][R2.64+-0x10] ;  /* 0xfffff00a021d7981 */ /* 0x000ea8000c1e1900 */
[----:B------:R-:W3:Y:S04]  /*02f0*/  LDG.E R27, desc[UR10][R2.64+-0xc] ;  /* 0xfffff40a021b7981 */ /* 0x000ee8000c1e1900 */
[----:B------:R-:W4:Y:S01]  /*0300*/  LDG.E R0, desc[UR10][R2.64+-0x8] ;  /* 0xfffff80a02007981 */ /* 0x000f22000c1e1900 */
[----:B0-----:R-:W-:-:S05]  /*0310*/  IMAD.WIDE R8, R22, 0x4, R8 ;  /* 0x0000000416087825 */ /* 0x001fca00078e0208 */
[----:B------:R0:W2:Y:S01]  /*0320*/  LDG.E R28, desc[UR10][R8.64] ;  /* 0x0000000a081c7981 */ /* 0x0000a2000c1e1900 */
[----:B-1----:R-:W-:-:S05]  /*0330*/  IMAD.WIDE R12, R25, 0x4, R8 ;  /* 0x00000004190c7825 */ /* 0x002fca00078e0208 */
[----:B------:R1:W3:Y:S01]  /*0340*/  LDG.E R24, desc[UR10][R12.64] ;  /* 0x0000000a0c187981 */ /* 0x0002e2000c1e1900 */
[----:B------:R-:W-:-:S04]  /*0350*/  IMAD.WIDE R10, R25, 0x4, R12 ;  /* 0x00000004190a7825 */ /* 0x000fc800078e020c */
[C---:B------:R-:W-:Y:S02]  /*0360*/  IMAD.WIDE R6, R25.reuse, 0x4, R10 ;  /* 0x0000000419067825 */ /* 0x040fe400078e020a */
[----:B------:R-:W4:Y:S02]  /*0370*/  LDG.E R11, desc[UR10][R10.64] ;  /* 0x0000000a0a0b7981 */ /* 0x000f24000c1e1900 */
[C---:B------:R-:W-:Y:S02]  /*0380*/  IMAD.WIDE R4, R25.reuse, 0x4, R6 ;  /* 0x0000000419047825 */ /* 0x040fe400078e0206 */
[----:B------:R-:W5:Y:S02]  /*0390*/  LDG.E R6, desc[UR10][R6.64] ;  /* 0x0000000a06067981 */ /* 0x000f64000c1e1900 */
[C---:B0-----:R-:W-:Y:S02]  /*03a0*/  IMAD.WIDE R8, R25.reuse, 0x4, R4 ;  /* 0x0000000419087825 */ /* 0x041fe400078e0204 */
[----:B------:R-:W5:Y:S02]  /*03b0*/  LDG.E R4, desc[UR10][R4.64] ;  /* 0x0000000a04047981 */ /* 0x000f64000c1e1900 */
[----:B-1----:R-:W-:-:S02]  /*03c0*/  IMAD.WIDE R12, R25, 0x4, R8 ;  /* 0x00000004190c7825 */ /* 0x002fc400078e0208 */
[----:B------:R-:W5:Y:S04]  /*03d0*/  LDG.E R7, desc[UR10][R2.64+0x8] ;  /* 0x0000080a02077981 */ /* 0x000f68000c1e1900 */
[----:B------:R-:W5:Y:S04]  /*03e0*/  LDG.E R8, desc[UR10][R8.64] ;  /* 0x0000000a08087981 */ /* 0x000f68000c1e1900 */
[----:B------:R-:W5:Y:S04]  /*03f0*/  LDG.E R5, desc[UR10][R2.64+0x4] ;  /* 0x0000040a02057981 */ /* 0x000f68000c1e1900 */
[----:B------:R-:W5:Y:S04]  /*0400*/  LDG.E R10, desc[UR10][R12.64] ;  /* 0x0000000a0c0a7981 */ /* 0x000f68000c1e1900 */
[----:B------:R-:W5:Y:S01]  /*0410*/  LDG.E R9, desc[UR10][R2.64+0xc] ;  /* 0x00000c0a02097981 */ /* 0x000f62000c1e1900 */
[----:B--2---:R-:W-:-:S03]  /*0420*/  FFMA R28, R29, R28, R26 ;  /* 0x0000001c1d1c7223 */ /* 0x004fc6000000001a */
[----:B------:R-:W5:Y:S01]  /*0430*/  LDG.E R26, desc[UR10][R2.64+-0x4] ;  /* 0xfffffc0a021a7981 */ /* 0x000f62000c1e1900 */
[----:B---3--:R-:W-:-:S03]  /*0440*/  FFMA R27, R27, R24, R28 ;  /* 0x000000181b1b7223 */ /* 0x008fc6000000001c */
[----:B------:R-:W2:Y:S01]  /*0450*/  LDG.E R24, desc[UR10][R2.64] ;  /* 0x0000000a02187981 */ /* 0x000ea2000c1e1900 */
[----:B------:R-:W-:-:S06]  /*0460*/  IMAD.WIDE R28, R25, 0x4, R12 ;  /* 0x00000004191c7825 */ /* 0x000fcc00078e020c */
[----:B------:R-:W3:Y:S01]  /*0470*/  LDG.E R28, desc[UR10][R28.64] ;  /* 0x0000000a1c1c7981 */ /* 0x000ee2000c1e1900 */
[----:B----4-:R-:W-:Y:S01]  /*0480*/  FFMA R11, R0, R11, R27 ;  /* 0x0000000b000b7223 */ /* 0x010fe2000000001b */
[----:B------:R-:W-:-:S04]  /*0490*/  IADD3 R23, PT, PT, R23, 0x8, RZ ;  /* 0x0000000817177810 */ /* 0x000fc80007ffe0ff */
[----:B------:R-:W-:Y:S01]  /*04a0*/  ISETP.NE.AND P0, PT, R23, RZ, PT ;  /* 0x000000ff1700720c */ /* 0x000fe20003f05270 */
[----:B------:R-:W-:Y:S01]  /*04b0*/  VIADD R21, R21, 0x8 ;  /* 0x0000000815157836 */ /* 0x000fe20000000000 */
[----:B------:R-:W-:Y:S01]  /*04c0*/  LEA R22, R25, R22, 0x3 ;  /* 0x0000001619167211 */ /* 0x000fe200078e18ff */
[----:B-----5:R-:W-:-:S04]  /*04d0*/  FFMA R11, R26, R6, R11 ;  /* 0x000000061a0b7223 */ /* 0x020fc8000000000b */
[----:B--2---:R-:W-:-:S04]  /*04e0*/  FFMA R4, R24, R4, R11 ;  /* 0x0000000418047223 */ /* 0x004fc8000000000b */
[----:B------:R-:W-:-:S04]  /*04f0*/  FFMA R4, R5, R8, R4 ;  /* 0x0000000805047223 */ /* 0x000fc80000000004 */
[----:B------:R-:W-:-:S04]  /*0500*/  FFMA R4, R7, R10, R4 ;  /* 0x0000000a07047223 */ /* 0x000fc80000000004 */
[----:B---3--:R-:W-:Y:S01]  /*0510*/  FFMA R26, R9, R28, R4 ;  /* 0x0000001c091a7223 */ /* 0x008fe20000000004 */
[----:B------:R-:W-:Y:S06]  /*0520*/  @P0 BRA `(.L_x_64) ;  /* 0xfffffffc00580947 */ /* 0x000fec000383ffff */
.L_x_63:
[----:B------:R-:W-:-:S09]  /*0530*/  UISETP.NE.AND UP0, UPT, UR5, URZ, UPT ;  /* 0x000000ff0500728c */ /* 0x000fd2000bf05270 */
[----:B------:R-:W-:Y:S05]  /*0540*/  BRA.U !UP0, `(.L_x_65) ;  /* 0x0000000108e07547 */ /* 0x000fea000b800000 */
[----:B------:R-:W-:Y:S01]  /*0550*/  UIADD3 UR8, UPT, UPT, UR5, -0x1, URZ ;  /* 0xffffffff05087890 */ /* 0x000fe2000fffe0ff */
[----:B------:R-:W-:-:S03]  /*0560*/  LOP3.LUT P0, R12, R14, 0x3, RZ, 0xc0, !PT ;  /* 0x000000030e0c7812 */ /* 0x000fc6000780c0ff */
[----:B------:R-:W-:-:S09]  /*0570*/  UISETP.GE.U32.AND UP0, UPT, UR8, 0x3, UPT ;  /* 0x000000030800788c */ /* 0x000fd2000bf06070 */
[----:B------:R-:W-:Y:S05]  /*0580*/  BRA.U !UP0, `(.L_x_66) ;  /* 0x00000001085c7547 */ /* 0x000fea000b800000 */
[----:B------:R-:W0:Y:S01]  /*0590*/  LDC R11, c[0x0][0x39c] ;  /* 0x0000e700ff0b7b82 */ /* 0x000e220000000800 */
[----:B------:R-:W-:-:S07]  /*05a0*/  IADD3 R7, PT, PT, R15, R20, RZ ;  /* 0x000000140f077210 */ /* 0x000fce0007ffe0ff */
[----:B------:R-:W1:Y:S08]  /*05b0*/  LDC.64 R4, c[0x0][0x390] ;  /* 0x0000e400ff047b82 */ /* 0x000e700000000a00 */
[----:B------:R-:W2:Y:S01]  /*05c0*/  LDC.64 R2, c[0x0][0x388] ;  /* 0x0000e200ff027b82 */ /* 0x000ea20000000a00 */
[----:B0-----:R-:W-:-:S04]  /*05d0*/  IMAD R9, R20, R11, R16 ;  /* 0x0000000b14097224 */ /* 0x001fc800078e0210 */
[----:B-1----:R-:W-:-:S04]  /*05e0*/  IMAD.WIDE R4, R9, 0x4, R4 ;  /* 0x0000000409047825 */ /* 0x002fc800078e0204 */
[----:B--2---:R-:W-:-:S04]  /*05f0*/  IMAD.WIDE R2, R7, 0x4, R2 ;  /* 0x0000000407027825 */ /* 0x004fc800078e0202 */
[C---:B------:R-:W-:Y:S01]  /*0600*/  IMAD.WIDE R6, R11.reuse, 0x4, R4 ;  /* 0x000000040b067825 */ /* 0x040fe200078e0204 */
[----:B------:R-:W2:Y:S04]  /*0610*/  LDG.E R13, desc[UR10][R2.64] ;  /* 0x0000000a020d7981 */ /* 0x000ea8000c1e1900 */
[----:B------:R-:W2:Y:S01]  /*0620*/  LDG.E R4, desc[UR10][R4.64] ;  /* 0x0000000a04047981 */ /* 0x000ea2000c1e1900 */
[----:B------:R-:W-:-:S03]  /*0630*/  IMAD.WIDE R8, R11, 0x4, R6 ;  /* 0x000000040b087825 */ /* 0x000fc600078e0206 */
[----:B------:R-:W3:Y:S04]  /*0640*/  LDG.E R6, desc[UR10][R6.64] ;  /* 0x0000000a06067981 */ /* 0x000ee8000c1e1900 */
[----:B------:R-:W3:Y:S01]  /*0650*/  LDG.E R0, desc[UR10][R2.64+0x4] ;  /* 0x0000040a02007981 */ /* 0x000ee2000c1e1900 */
[----:B------:R-:W-:-:S03]  /*0660*/  IMAD.WIDE R10, R11, 0x4, R8 ;  /* 0x000000040b0a7825 */ /* 0x000fc600078e0208 */
[----:B------:R-:W4:Y:S04]  /*0670*/  LDG.E R22, desc[UR10][R8.64] ;  /* 0x0000000a08167981 */ /* 0x000f28000c1e1900 */
[----:B------:R-:W4:Y:S04]  /*0680*/  LDG.E R21, desc[UR10][R2.64+0x8] ;  /* 0x0000080a02157981 */ /* 0x000f28000c1e1900 */
[----:B------:R-:W5:Y:S04]  /*0690*/  LDG.E R23, desc[UR10][R2.64+0xc] ;  /* 0x00000c0a02177981 */ /* 0x000f68000c1e1900 */
[----:B------:R-:W5:Y:S01]  /*06a0*/  LDG.E R10, desc[UR10][R10.64] ;  /* 0x0000000a0a0a7981 */ /* 0x000f62000c1e1900 */
[----:B------:R-:W-:Y:S01]  /*06b0*/  IADD3 R20, PT, PT, R20, 0x4, RZ ;  /* 0x0000000414147810 */ /* 0x000fe20007ffe0ff */
[----:B--2---:R-:W-:-:S04]  /*06c0*/  FFMA R13, R13, R4, R26 ;  /* 0x000000040d0d7223 */ /* 0x004fc8000000001a */
[----:B---3--:R-:W-:-:S04]  /*06d0*/  FFMA R0, R0, R6, R13 ;  /* 0x0000000600007223 */ /* 0x008fc8000000000d */
[----:B----4-:R-:W-:-:S04]  /*06e0*/  FFMA R0, R21, R22, R0 ;  /* 0x0000001615007223 */ /* 0x010fc80000000000 */
[----:B-----5:R-:W-:-:S07]  /*06f0*/  FFMA R26, R23, R10, R0 ;  /* 0x0000000a171a7223 */ /* 0x020fce0000000000 */
.L_x_66:
[----:B------:R-:W-:Y:S05]  /*0700*/  @!P0 BRA `(.L_x_65) ;  /* 0x0000000000708947 */ /* 0x000fea0003800000 */
[----:B------:R-:W-:Y:S02]  /*0710*/  ISETP.NE.AND P0, PT, R12, 0x1, PT ;  /* 0x000000010c00780c */ /* 0x000fe40003f05270 */
[----:B------:R-:W-:-:S04]  /*0720*/  LOP3.LUT R14, R14, 0x1, RZ, 0xc0, !PT ;  /* 0x000000010e0e7812 */ /* 0x000fc800078ec0ff */
[----:B------:R-:W-:-:S07]  /*0730*/  ISETP.NE.U32.AND P1, PT, R14, 0x1, PT ;  /* 0x000000010e00780c */ /* 0x000fce0003f25070 */
[----:B------:R-:W0:Y:S01]  /*0740*/  @P0 LDC R23, c[0x0][0x39c] ;  /* 0x0000e700ff170b82 */ /* 0x000e220000000800 */
[----:B------:R-:W-:-:S07]  /*0750*/  @P0 IMAD.IADD R7, R15, 0x1, R20 ;  /* 0x000000010f070824 */ /* 0x000fce00078e0214 */
[----:B------:R-:W1:Y:S08]  /*0760*/  @P0 LDC.64 R10, c[0x0][0x390] ;  /* 0x0000e400ff0a0b82 */ /* 0x000e700000000a00 */
[----:B------:R-:W2:Y:S08]  /*0770*/  @P0 LDC.64 R8, c[0x0][0x388] ;  /* 0x0000e200ff080b82 */ /* 0x000eb00000000a00 */
[----:B------:R-:W3:Y:S01]  /*0780*/  @!P1 LDC R25, c[0x0][0x39c] ;  /* 0x0000e700ff199b82 */ /* 0x000ee20000000800 */
[C---:B0-----:R-:W-:Y:S01]  /*0790*/  @P0 IMAD R13, R20.reuse, R23, R16 ;  /* 0x00000017140d0224 */ /* 0x041fe200078e0210 */
[----:B------:R-:W-:-:S04]  /*07a0*/  @P0 IADD3 R20, PT, PT, R20, 0x2, RZ ;  /* 0x0000000214140810 */ /* 0x000fc80007ffe0ff */
[----:B------:R-:W-:Y:S02]  /*07b0*/  @!P1 IADD3 R21, PT, PT, R15, R20, RZ ;  /* 0x000000140f159210 */ /* 0x000fe40007ffe0ff */
[----:B------:R-:W0:Y:S01]  /*07c0*/  @!P1 LDC.64 R4, c[0x0][0x388] ;  /* 0x0000e200ff049b82 */ /* 0x000e220000000a00 */
[----:B-1----:R-:W-:-:S05]  /*07d0*/  @P0 IMAD.WIDE R10, R13, 0x4, R10 ;  /* 0x000000040d0a0825 */ /* 0x002fca00078e020a */
[----:B------:R-:W4:Y:S02]  /*07e0*/  @P0 LDG.E R13, desc[UR10][R10.64] ;  /* 0x0000000a0a0d0981 */ /* 0x000f24000c1e1900 */
[----:B------:R-:W1:Y:S01]  /*07f0*/  @!P1 LDC.64 R2, c[0x0][0x390] ;  /* 0x0000e400ff029b82 */ /* 0x000e620000000a00 */
[----:B--2---:R-:W-:-:S04]  /*0800*/  @P0 IMAD.WIDE R8, R7, 0x4, R8 ;  /* 0x0000000407080825 */ /* 0x004fc800078e0208 */
[----:B------:R-:W-:Y:S01]  /*0810*/  @P0 IMAD.WIDE R6, R23, 0x4, R10 ;  /* 0x0000000417060825 */ /* 0x000fe200078e020a */
[----:B------:R-:W2:Y:S03]  /*0820*/  @P0 LDG.E R0, desc[UR10][R8.64+0x4] ;  /* 0x0000040a08000981 */ /* 0x000ea6000c1e1900 */
[----:B---3--:R-:W-:Y:S02]  /*0830*/  @!P1 IMAD R23, R20, R25, R16 ;  /* 0x0000001914179224 */ /* 0x008fe400078e0210 */
[----:B------:R-:W4:Y:S04]  /*0840*/  @P0 LDG.E R25, desc[UR10][R8.64] ;  /* 0x0000000a08190981 */ /* 0x000f28000c1e1900 */
[----:B------:R-:W2:Y:S01]  /*0850*/  @P0 LDG.E R6, desc[UR10][R6.64] ;  /* 0x0000000a06060981 */ /* 0x000ea2000c1e1900 */
[----:B0-----:R-:W-:-:S06]  /*0860*/  @!P1 IMAD.WIDE R4, R21, 0x4, R4 ;  /* 0x0000000415049825 */ /* 0x001fcc00078e0204 */
[----:B------:R-:W3:Y:S01]  /*0870*/  @!P1 LDG.E R5, desc[UR10][R4.64] ;  /* 0x0000000a04059981 */ /* 0x000ee2000c1e1900 */
[----:B-1----:R-:W-:-:S06]  /*0880*/  @!P1 IMAD.WIDE R2, R23, 0x4, R2 ;  /* 0x0000000417029825 */ /* 0x002fcc00078e0202 */
[----:B------:R-:W3:Y:S01]  /*0890*/  @!P1 LDG.E R2, desc[UR10][R2.64] ;  /* 0x0000000a02029981 */ /* 0x000ee2000c1e1900 */
[----:B----4-:R-:W-:-:S04]  /*08a0*/  @P0 FFMA R13, R25, R13, R26 ;  /* 0x0000000d190d0223 */ /* 0x010fc8000000001a */
[----:B--2---:R-:W-:-:S04]  /*08b0*/  @P0 FFMA R26, R0, R6, R13 ;  /* 0x00000006001a0223 */ /* 0x004fc8000000000d */
[----:B---3--:R-:W-:-:S07]  /*08c0*/  @!P1 FFMA R26, R5, R2, R26 ;  /* 0x00000002051a9223 */ /* 0x008fce000000001a */
.L_x_65:
[----:B------:R-:W0:Y:S01]  /*08d0*/  LDC.64 R2, c[0x0][0x380] ;  /* 0x0000e000ff027b82 */ /* 0x000e220000000a00 */
[----:B------:R-:W1:Y:S02]  /*08e0*/  LDCU UR8, c[0x0][0x39c] ;  /* 0x00007380ff0877ac */ /* 0x000e640008000800 */
[--C-:B-1----:R-:W-:Y:S02]  /*08f0*/  IMAD R5, R17, UR8, R16.reuse ;  /* 0x0000000811057c24 */ /* 0x102fe4000f8e0210 */
[----:B------:R-:W-:Y:S02]  /*0900*/  IMAD.IADD R16, R19, 0x1, R16 ;  /* 0x0000000113107824 */ /* 0x000fe400078e0210 */
[----:B0-----:R-:W-:-:S03]  /*0910*/  IMAD.WIDE R2, R5, 0x4, R2 ;  /* 0x0000000405027825 */ /* 0x001fc600078e0202 */
[----:B------:R-:W-:Y:S02]  /*0920*/  ISETP.GE.AND P0, PT, R16, UR8, PT ;  /* 0x0000000810007c0c */ /* 0x000fe4000bf06270 */
[----:B------:R0:W-:Y:S11]  /*0930*/  STG.E desc[UR10][R2.64], R26 ;  /* 0x0000001a02007986 */ /* 0x0001f6000c10190a */
[----:B------:R-:W-:Y:S05]  /*0940*/  @!P0 BRA `(.L_x_67) ;  /* 0xfffffff800288947 */ /* 0x000fea000383ffff */
.L_x_62:
[----:B------:R-:W-:Y:S05]  /*0950*/  BSYNC.RECONVERGENT B0 ;  /* 0x0000000000007941 */ /* 0x000fea0003800200 */
.L_x_61:
[----:B------:R-:W1:Y:S01]  /*0960*/  LDCU UR8, c[0x0][0x3a0] ;  /* 0x00007400ff0877ac */ /* 0x000e620008000800 */
[----:B------:R-:W-:-:S04]  /*0970*/  IADD3 R17, PT, PT, R17, UR4, RZ ;  /* 0x0000000411117c10 */ /* 0x000fc8000fffe0ff */
[----:B-1----:R-:W-:-:S13]  /*0980*/  ISETP.GE.AND P0, PT, R17, UR8, PT ;  /* 0x0000000811007c0c */ /* 0x002fda000bf06270 */
[----:B------:R-:W-:Y:S05]  /*0990*/  @!P0 BRA `(.L_x_68) ;  /* 0xfffffff400f88947 */ /* 0x000fea000383ffff */
[----:B------:R-:W-:Y:S05]  /*09a0*/  EXIT ;  /* 0x000000000000794d */ /* 0x000fea0003800000 */
.L_x_60:
[----:B------:R-:W0:Y:S01]  /*09b0*/  I2F.U32.RP R6, R19 ;  /* 0x0000001300067306 */ /* 0x000e220000209000 */
[----:B------:R-:W1:Y:S01]  /*09c0*/  LDCU UR5, c[0x0][0x39c] ;  /* 0x00007380ff0577ac */ /* 0x000e620008000800 */
[----:B------:R-:W-:Y:S01]  /*09d0*/  IADD3 R0, PT, PT, R18, R19, RZ ;  /* 0x0000001312007210 */ /* 0x000fe20007ffe0ff */
[----:B------:R-:W-:Y:S01]  /*09e0*/  IMAD.MOV R7, RZ, RZ, -R19 ;  /* 0x000000ffff077224 */ /* 0x000fe200078e0a13 */
[----:B------:R-:W-:Y:S02]  /*09f0*/  MOV R2, RZ ;  /* 0x000000ff00027202 */ /* 0x000fe40000000f00 */
[----:B------:R-:W-:Y:S02]  /*0a00*/  ISETP.NE.U32.AND P2, PT, R19, RZ, PT ;  /* 0x000000ff1300720c */ /* 0x000fe40003f45070 */
[----:B0-----:R-:W0:Y:S01]  /*0a10*/  MUFU.RCP R6, R6 ;  /* 0x0000000600067308 */ /* 0x001e220000001000 */
[C---:B-1----:R-:W-:Y:S02]  /*0a20*/  ISETP.GE.AND P0, PT, R0.reuse, UR5, PT ;  /* 0x0000000500007c0c */ /* 0x042fe4000bf06270 */
[----:B------:R-:W-:-:S02]  /*0a30*/  VIMNMX R5, PT, PT, R0, UR5, !PT ;  /* 0x0000000500057c48 */ /* 0x000fc4000ffe0100 */
[----:B------:R-:W-:Y:S02]  /*0a40*/  SEL R4, RZ, 0x1, P0 ;  /* 0x00000001ff047807 */ /* 0x000fe40000000000 */
[----:B0-----:R-:W-:-:S06]  /*0a50*/  IADD3 R3, PT, PT, R6, 0xffffffe, RZ ;  /* 0x0ffffffe06037810 */ /* 0x001fcc0007ffe0ff */
[----:B------:R-:W0:Y:S02]  /*0a60*/  F2I.FTZ.U32.TRUNC.NTZ R3, R3 ;  /* 0x0000000300037305 */ /* 0x000e24000021f000 */
[----:B0-----:R-:W-:-:S04]  /*0a70*/  IMAD R7, R7, R3, RZ ;  /* 0x0000000307077224 */ /* 0x001fc800078e02ff */
[----:B------:R-:W-:Y:S01]  /*0a80*/  IMAD.HI.U32 R7, R3, R7, R2 ;  /* 0x0000000703077227 */ /* 0x000fe200078e0002 */
[----:B------:R-:W-:-:S05]  /*0a90*/  IADD3 R2, PT, PT, R5, -R0, -R4 ;  /* 0x8000000005027210 */ /* 0x000fca0007ffe804 */
[----:B------:R-:W-:-:S04]  /*0aa0*/  IMAD.HI.U32 R3, R7, R2, RZ ;  /* 0x0000000207037227 */ /* 0x000fc800078e00ff */
[----:B------:R-:W-:-:S04]  /*0ab0*/  IMAD.MOV R5, RZ, RZ, -R3 ;  /* 0x000000ffff057224 */ /* 0x000fc800078e0a03 */
[----:B------:R-:W-:-:S05]  /*0ac0*/  IMAD R2, R19, R5, R2 ;  /* 0x0000000513027224 */ /* 0x000fca00078e0202 */
[----:B------:R-:W-:-:S13]  /*0ad0*/  ISETP.GE.U32.AND P0, PT, R2, R19, PT ;  /* 0x000000130200720c */ /* 0x000fda0003f06070 */
[----:B------:R-:W-:Y:S02]  /*0ae0*/  @P0 IADD3 R2, PT, PT, -R19, R2, RZ ;  /* 0x0000000213020210 */ /* 0x000fe40007ffe1ff */
[----:B------:R-:W-:Y:S02]  /*0af0*/  @P0 IADD3 R3, PT, PT, R3, 0x1, RZ ;  /* 0x0000000103030810 */ /* 0x000fe40007ffe0ff */
[----:B------:R-:W-:Y:S01]  /*0b00*/  ISETP.GE.U32.AND P1, PT, R2, R19, PT ;  /* 0x000000130200720c */ /* 0x000fe20003f26070 */
[----:B------:R-:W-:-:S05]  /*0b10*/  IMAD.IADD R2, R19, 0x1, R0 ;  /* 0x0000000113027824 */ /* 0x000fca00078e0200 */
[----:B------:R-:W-:-:S07]  /*0b20*/  IADD3 R16, PT, PT, R19, R2, RZ ;  /* 0x0000000213107210 */ /* 0x000fce0007ffe0ff */
[----:B------:R-:W-:Y:S02]  /*0b30*/  @P1 IADD3 R3, PT, PT, R3, 0x1, RZ ;  /* 0x0000000103031810 */ /* 0x000fe40007ffe0ff */
[----:B------:R-:W-:-:S04]  /*0b40*/  @!P2 LOP3.LUT R3, RZ, R19, RZ, 0x33, !PT ;  /* 0x00000013ff03a212 */ /* 0x000fc800078e33ff */
[----:B------:R-:W-:-:S04]  /*0b50*/  IADD3 R3, PT, PT, R4, R3, RZ ;  /* 0x0000000304037210 */ /* 0x000fc80007ffe0ff */
[----:B------:R-:W-:-:S07]  /*0b60*/  LOP3.LUT R20, R3, 0x3, RZ, 0xc0, !PT ;  /* 0x0000000303147812 */ /* 0x000fce00078ec0ff */
.L_x_74:
[----:B0-----:R-:W0:Y:S01]  /*0b70*/  LDC R14, c[0x0][0x39c] ;  /* 0x0000e700ff0e7b82 */ /* 0x001e220000000800 */
[----:B------:R-:W-:Y:S01]  /*0b80*/  BSSY.RECONVERGENT B0, `(.L_x_69) ;  /* 0x000002c000007945 */ /* 0x000fe20003800200 */
[----:B0-----:R-:W-:-:S13]  /*0b90*/  ISETP.GE.AND P0, PT, R18, R14, PT ;  /* 0x0000000e1200720c */ /* 0x001fda0003f06270 */
[----:B-1----:R-:W-:Y:S05]  /*0ba0*/  @P0 BRA `(.L_x_70) ;  /* 0x0000000000a40947 */ /* 0x002fea0003800000 */
[----:B------:R-:W-:Y:S01]  /*0bb0*/  ISETP.NE.AND P1, PT, R20, 0x3, PT ;  /* 0x000000031400780c */ /* 0x000fe20003f25270 */
[----:B------:R-:W-:Y:S01]  /*0bc0*/  BSSY.RECONVERGENT B1, `(.L_x_71) ;  /* 0x0000015000017945 */ /* 0x000fe20003800200 */
[----:B------:R-:W-:Y:S02]  /*0bd0*/  ISETP.GE.U32.AND P0, PT, R3, 0x3, PT ;  /* 0x000000030300780c */ /* 0x000fe40003f06070 */
[----:B------:R-:W-:-:S09]  /*0be0*/  MOV R15, R18 ;  /* 0x00000012000f7202 */ /* 0x000fd20000000f00 */
[----:B------:R-:W-:Y:S05]  /*0bf0*/  @!P1 BRA `(.L_x_72) ;  /* 0x0000000000449947 */ /* 0x000fea0003800000 */
[----:B------:R-:W0:Y:S01]  /*0c00*/  LDC.64 R4, c[0x0][0x380] ;  /* 0x0000e000ff047b82 */ /* 0x000e220000000a00 */
[----:B------:R-:W-:Y:S01]  /*0c10*/  IMAD R7, R17, R14, R18 ;  /* 0x0000000e11077224 */ /* 0x000fe200078e0212 */
[----:B------:R-:W-:Y:S01]  /*0c20*/  ISETP.NE.AND P1, PT, R20, RZ, PT ;  /* 0x000000ff1400720c */ /* 0x000fe20003f25270 */
[----:B------:R-:W-:Y:S02]  /*0c30*/  IMAD.MOV.U32 R15, RZ, RZ, R0 ;  /* 0x000000ffff0f7224 */ /* 0x000fe400078e0000 */
[----:B0-----:R-:W-:-:S05]  /*0c40*/  IMAD.WIDE R4, R7, 0x4, R4 ;  /* 0x0000000407047825 */ /* 0x001fca00078e0204 */
[----:B------:R0:W-:Y:S05]  /*0c50*/  STG.E desc[UR10][R4.64], RZ ;  /* 0x000000ff04007986 */ /* 0x0001ea000c10190a */
[----:B------:R-:W-:Y:S05]  /*0c60*/  @!P1 BRA `(.L_x_72) ;  /* 0x0000000000289947 */ /* 0x000fea0003800000 */
[----:B------:R-:W-:Y:S01]  /*0c70*/  ISETP.NE.AND P1, PT, R20, 0x1, PT ;  /* 0x000000011400780c */ /* 0x000fe20003f25270 */
[----:B------:R-:W-:Y:S01]  /*0c80*/  IMAD.MOV.U32 R15, RZ, RZ, R2 ;  /* 0x000000ffff0f7224 */ /* 0x000fe200078e0002 */
[----:B------:R-:W-:-:S04]  /*0c90*/  SHF.L.U32 R7, R19, 0x2, RZ ;  /* 0x0000000213077819 */ /* 0x000fc800000006ff */
[----:B0-----:R-:W-:-:S04]  /*0ca0*/  IADD3 R4, P2, PT, R4, R7, RZ ;  /* 0x0000000704047210 */ /* 0x001fc80007f5e0ff */
[----:B------:R-:W-:-:S03]  /*0cb0*/  IADD3.X R5, PT, PT, RZ, R5, RZ, P2, !PT ;  /* 0x00000005ff057210 */ /* 0x000fc600017fe4ff */
[----:B------:R-:W-:Y:S02]  /*0cc0*/  @P1 IADD3 R6, P2, PT, R7, R4, RZ ;  /* 0x0000000407061210 */ /* 0x000fe40007f5e0ff */
[----:B------:R1:W-:Y:S01]  /*0cd0*/  STG.E desc[UR10][R4.64], RZ ;  /* 0x000000ff04007986 */ /* 0x0003e2000c10190a */
[----:B------:R-:W-:Y:S02]  /*0ce0*/  @P1 MOV R15, R16 ;  /* 0x00000010000f1202 */ /* 0x000fe40000000f00 */
[----:B------:R-:W-:-:S05]  /*0cf0*/  @P1 IADD3.X R7, PT, PT, RZ, R5, RZ, P2, !PT ;  /* 0x00000005ff071210 */ /* 0x000fca00017fe4ff */
[----:B------:R1:W-:Y:S03]  /*0d00*/  @P1 STG.E desc[UR10][R6.64], RZ ;  /* 0x000000ff06001986 */ /* 0x0003e6000c10190a */
.L_x_72:
[----:B------:R-:W-:Y:S05]  /*0d10*/  BSYNC.RECONVERGENT B1 ;  /* 0x0000000000017941 */ /* 0x000fea0003800200 */
.L_x_71:
[----:B------:R-:W-:Y:S05]  /*0d20*/  @!P0 BRA `(.L_x_70) ;  /* 0x0000000000448947 */ /* 0x000fea0003800000 */
[----:B01----:R-:W0:Y:S01]  /*0d30*/  LDC.64 R4, c[0x0][0x380] ;  /* 0x0000e000ff047b82 */ /* 0x003e220000000a00 */
[----:B------:R-:W-:-:S07]  /*0d40*/  SHF.L.U32 R21, R19, 0x2, RZ ;  /* 0x0000000213157819 */ /* 0x000fce00000006ff */
.L_x_73:
[----:B------:R-:W-:Y:S01]  /*0d50*/  IMAD R7, R17, R14, R15 ;  /* 0x0000000e11077224 */ /* 0x000fe200078e020f */
[----:B------:R-:W-:-:S03]  /*0d60*/  IADD3 R15, PT, PT, R21, R15, RZ ;  /* 0x0000000f150f7210 */ /* 0x000fc60007ffe0ff */
[----:B0-----:R-:W-:-:S03]  /*0d70*/  IMAD.WIDE R6, R7, 0x4, R4 ;  /* 0x0000000407067825 */ /* 0x001fc600078e0204 */
[C---:B------:R-:W-:Y:S02]  /*0d80*/  IADD3 R8, P0, PT, R21.reuse, R6, RZ ;  /* 0x0000000615087210 */ /* 0x040fe40007f1e0ff */
[----:B------:R2:W-:Y:S02]  /*0d90*/  STG.E desc[UR10][R6.64], RZ ;  /* 0x000000ff06007986 */ /* 0x0005e4000c10190a */
[----:B------:R-:W-:Y:S02]  /*0da0*/  IADD3.X R9, PT, PT, RZ, R7, RZ, P0, !PT ;  /* 0x00000007ff097210 */ /* 0x000fe400007fe4ff */
[----:B------:R-:W-:-:S03]  /*0db0*/  IADD3 R10, P0, PT, R21, R8, RZ ;  /* 0x00000008150a7210 */ /* 0x000fc60007f1e0ff */
[----:B------:R2:W-:Y:S02]  /*0dc0*/  STG.E desc[UR10][R8.64], RZ ;  /* 0x000000ff08007986 */ /* 0x0005e4000c10190a */
[----:B------:R-:W-:Y:S01]  /*0dd0*/  IMAD.X R11, RZ, RZ, R9, P0 ;  /* 0x000000ffff0b7224 */ /* 0x000fe200000e0609 */
[----:B------:R-:W-:-:S04]  /*0de0*/  IADD3 R12, P0, PT, R21, R10, RZ ;  /* 0x0000000a150c7210 */ /* 0x000fc80007f1e0ff */
[----:B------:R-:W-:Y:S01]  /*0df0*/  IADD3.X R13, PT, PT, RZ, R11, RZ, P0, !PT ;  /* 0x0000000bff0d7210 */ /* 0x000fe200007fe4ff */
[----:B------:R2:W-:Y:S01]  /*0e00*/  STG.E desc[UR10][R10.64], RZ ;  /* 0x000000ff0a007986 */ /* 0x0005e2000c10190a */
[----:B------:R-:W-:-:S03]  /*0e10*/  ISETP.GE.AND P0, PT, R15, R14, PT ;  /* 0x0000000e0f00720c */ /* 0x000fc60003f06270 */
[----:B------:R2:W-:Y:S10]  /*0e20*/  STG.E desc[UR10][R12.64], RZ ;  /* 0x000000ff0c007986 */ /* 0x0005f4000c10190a */
[----:B--2---:R-:W-:Y:S05]  /*0e30*/  @!P0 BRA `(.L_x_73) ;  /* 0xfffffffc00c48947 */ /* 0x004fea000383ffff */
.L_x_70:
[----:B------:R-:W-:Y:S05]  /*0e40*/  BSYNC.RECONVERGENT B0 ;  /* 0x0000000000007941 */ /* 0x000fea0003800200 */
.L_x_69:
[----:B------:R-:W2:Y:S01]  /*0e50*/  LDCU UR5, c[0x0][0x3a0] ;  /* 0x00007400ff0577ac */ /* 0x000ea20008000800 */
[----:B------:R-:W-:-:S04]  /*0e60*/  IADD3 R17, PT, PT, R17, UR4, RZ ;  /* 0x0000000411117c10 */ /* 0x000fc8000fffe0ff */
[----:B--2---:R-:W-:-:S13]  /*0e70*/  ISETP.GE.AND P0, PT, R17, UR5, PT ;  /* 0x0000000511007c0c */ /* 0x004fda000bf06270 */
[----:B------:R-:W-:Y:S05]  /*0e80*/  @!P0 BRA `(.L_x_74) ;  /* 0xfffffffc00388947 */ /* 0x000fea000383ffff */
[----:B------:R-:W-:Y:S05]  /*0e90*/  EXIT ;  /* 0x000000000000794d */ /* 0x000fea0003800000 */
.L_x_75:
        /* <DEDUP_REMOVED lines=14> */
.L_x_119:


//--------------------- .text._Z20init_weights_uniformPfmm --------------------------
	.section	.text._Z20init_weights_uniformPfmm,"ax",@progbits
	.align	128
        .global         _Z20init_weights_uniformPfmm
        .type           _Z20init_weights_uniformPfmm,@function
        .size           _Z20init_weights_uniformPfmm,(.L_x_120 - _Z20init_weights_uniformPfmm)
        .other          _Z20init_weights_uniformPfmm,@"STO_CUDA_ENTRY STV_DEFAULT"
_Z20init_weights_uniformPfmm:
.text._Z20init_weights_uniformPfmm:
[----:B------:R-:W0:Y:S01]  /*0000*/  LDC R1, c[0x0][0x37c] ;  /* 0x0000df00ff017b82 */ /* 0x000e220000000800 */
[----:B------:R-:W1:Y:S07]  /*0010*/  S2R R15, SR_TID.X ;  /* 0x00000000000f7919 */ /* 0x000e6e0000002100 */
[----:B------:R-:W1:Y:S01]  /*0020*/  S2UR UR4, SR_CTAID.X ;  /* 0x00000000000479c3 */ /* 0x000e620000002500 */
[----:B------:R-:W2:Y:S01]  /*0030*/  LDCU.64 UR6, c[0x0][0x388] ;  /* 0x00007100ff0677ac */ /* 0x000ea20008000a00 */
[----:B0-----:R-:W-:-:S06]  /*0040*/  VIADD R1, R1, 0xffffffd0 ;  /* 0xffffffd001017836 */ /* 0x001fcc0000000000 */
[----:B------:R-:W1:Y:S01]  /*0050*/  LDC R14, c[0x0][0x360] ;  /* 0x0000d800ff0e7b82 */ /* 0x000e620000000800 */
[----:B------:R-:W0:Y:S01]  /*0060*/  LDCU UR5, c[0x0][0x370] ;  /* 0x00006e00ff0577ac */ /* 0x000e220008000800 */
[C---:B-1----:R-:W-:Y:S02]  /*0070*/  IMAD R15, R14.reuse, UR4, R15 ;  /* 0x000000040e0f7c24 */ /* 0x042fe4000f8e020f */
[----:B0-----:R-:W-:-:S03]  /*0080*/  IMAD R14, R14, UR5, RZ ;  /* 0x000000050e0e7c24 */ /* 0x001fc6000f8e02ff */
[----:B--2---:R-:W-:-:S04]  /*0090*/  ISETP.GE.U32.AND P0, PT, R15, UR6, PT ;  /* 0x000000060f007c0c */ /* 0x004fc8000bf06070 */
[----:B------:R-:W-:-:S13]  /*00a0*/  ISETP.GE.U32.AND.EX P0, PT, RZ, UR7, PT, P0 ;  /* 0x00000007ff007c0c */ /* 0x000fda000bf06100 */
[----:B------:R-:W-:Y:S05]  /*00b0*/  @P0 EXIT ;  /* 0x000000000000094d */ /* 0x000fea0003800000 */
[----:B------:R-:W-:Y:S01]  /*00c0*/  IMAD.MOV.U32 R7, RZ, RZ, R15 ;  /* 0x000000ffff077224 */ /* 0x000fe200078e000f */
[----:B------:R-:W0:Y:S01]  /*00d0*/  LDCU.64 UR6, c[0x0][0x358] ;  /* 0x00006b00ff0677ac */ /* 0x000e220008000a00 */
[----:B------:R-:W-:-:S07]  /*00e0*/  IMAD.MOV.U32 R0, RZ, RZ, RZ ;  /* 0x000000ffff007224 */ /* 0x000fce00078e00ff */
.L_x_87:
[----:B-1----:R-:W1:Y:S01]  /*00f0*/  LDCU.64 UR4, c[0x0][0x390] ;  /* 0x00007200ff0477ac */ /* 0x002e620008000a00 */
[----:B------:R-:W-:Y:S01]  /*0100*/  BSSY.RECONVERGENT B0, `(.L_x_76) ;  /* 0x0000262000007945 */ /* 0x000fe20003800200 */
[----:B-1----:R-:W-:-:S04]  /*0110*/  IADD3 R2, P0, PT, R7, UR4, RZ ;  /* 0x0000000407027c10 */ /* 0x002fc8000ff1e0ff */
[----:B------:R-:W-:Y:S02]  /*0120*/  IADD3.X R3, PT, PT, R0, UR5, RZ, P0, !PT ;  /* 0x0000000500037c10 */ /* 0x000fe400087fe4ff */
[----:B------:R-:W-:Y:S02]  /*0130*/  LOP3.LUT R2, R2, 0xaad26b49, RZ, 0x3c, !PT ;  /* 0xaad26b4902027812 */ /* 0x000fe400078e3cff */
[----:B------:R-:W-:Y:S02]  /*0140*/  LOP3.LUT R3, R3, 0xf7dcefdd, RZ, 0x3c, !PT ;  /* 0xf7dcefdd03037812 */ /* 0x000fe400078e3cff */
[----:B------:R-:W-:Y:S01]  /*0150*/  ISETP.NE.AND P0, PT, R15, RZ, PT ;  /* 0x000000ff0f00720c */ /* 0x000fe20003f05270 */
[----:B------:R-:W-:Y:S02]  /*0160*/  IMAD R6, R2, 0x4182bed5, RZ ;  /* 0x4182bed502067824 */ /* 0x000fe400078e02ff */
[----:B------:R-:W-:Y:S02]  /*0170*/  IMAD R9, R3, -0x658354e5, RZ ;  /* 0x9a7cab1b03097824 */ /* 0x000fe400078e02ff */
[C---:B------:R-:W-:Y:S01]  /*0180*/  VIADD R8, R6.reuse, 0x75bcd15 ;  /* 0x075bcd1506087836 */ /* 0x040fe20000000000 */
[C---:B------:R-:W-:Y:S01]  /*0190*/  LOP3.LUT R4, R6.reuse, 0x159a55e5, RZ, 0x3c, !PT ;  /* 0x159a55e506047812 */ /* 0x040fe200078e3cff */
[C---:B------:R-:W-:Y:S01]  /*01a0*/  VIADD R3, R6.reuse, 0x583f19 ;  /* 0x00583f1906037836 */ /* 0x040fe20000000000 */
[C---:B------:R-:W-:Y:S01]  /*01b0*/  LOP3.LUT R2, R9.reuse, 0x5491333, RZ, 0x3c, !PT ;  /* 0x0549133309027812 */ /* 0x040fe200078e3cff */
[----:B------:R-:W-:Y:S01]  /*01c0*/  VIADD R5, R9, 0x1f123bb5 ;  /* 0x1f123bb509057836 */ /* 0x000fe20000000000 */
[----:B------:R1:W-:Y:S01]  /*01d0*/  STL [R1+0x4], R8 ;  /* 0x0000040801007387 */ /* 0x0003e20000100800 */
[----:B------:R-:W-:-:S03]  /*01e0*/  IADD3 R6, PT, PT, R6, 0x64f0c9, R9 ;  /* 0x0064f0c906067810 */ /* 0x000fc60007ffe009 */
[----:B------:R1:W-:Y:S04]  /*01f0*/  STL.64 [R1+0x8], R4 ;  /* 0x0000080401007387 */ /* 0x0003e80000100a00 */
[----:B------:R1:W-:Y:S01]  /*0200*/  STL.64 [R1+0x10], R2 ;  /* 0x0000100201007387 */ /* 0x0003e20000100a00 */
[----:B------:R-:W-:Y:S05]  /*0210*/  @!P0 BRA `(.L_x_77) ;  /* 0x0000002400408947 */ /* 0x000fea0003800000 */
[----:B------:R-:W-:Y:S02]  /*0220*/  IMAD.MOV.U32 R17, RZ, RZ, RZ ;  /* 0x000000ffff117224 */ /* 0x000fe400078e00ff */
[----:B------:R-:W-:Y:S02]  /*0230*/  IMAD.MOV.U32 R16, RZ, RZ, R15 ;  /* 0x000000ffff107224 */ /* 0x000fe400078e000f */
[----:B------:R-:W-:-:S07]  /*0240*/  IMAD.MOV.U32 R9, RZ, RZ, RZ ;  /* 0x000000ffff097224 */ /* 0x000fce00078e00ff */
.L_x_86:
[----:B------:R-:W-:Y:S01]  /*0250*/  LOP3.LUT R21, R16, 0x3, RZ, 0xc0, !PT ;  /* 0x0000000310157812 */ /* 0x000fe200078ec0ff */
[----:B------:R-:W-:Y:S03]  /*0260*/  BSSY.RECONVERGENT B1, `(.L_x_78) ;  /* 0x0000245000017945 */ /* 0x000fe60003800200 */
[----:B------:R-:W-:-:S04]  /*0270*/  ISETP.NE.U32.AND P0, PT, R21, RZ, PT ;  /* 0x000000ff1500720c */ /* 0x000fc80003f05070 */
[----:B------:R-:W-:-:S13]  /*0280*/  ISETP.NE.AND.EX P0, PT, RZ, RZ, PT, P0 ;  /* 0x000000ffff00720c */ /* 0x000fda0003f05300 */
[----:B--234-:R-:W-:Y:S05]  /*0290*/  @!P0 BRA `(.L_x_79) ;  /* 0x0000002400048947 */ /* 0x01cfea0003800000 */
[----:B------:R-:W2:Y:S01]  /*02a0*/  LDC.64 R10, c[0x4][RZ] ;  /* 0x01000000ff0a7b82 */ /* 0x000ea20000000a00 */
[----:B-1----:R-:W-:Y:S01]  /*02b0*/  IMAD.MOV.U32 R8, RZ, RZ, RZ ;  /* 0x000000ffff087224 */ /* 0x002fe200078e00ff */
[----:B------:R-:W-:Y:S01]  /*02c0*/  CS2R R2, SRZ ;  /* 0x0000000000027805 */ /* 0x000fe2000001ff00 */
[----:B------:R-:W-:Y:S01]  /*02d0*/  IMAD.MOV.U32 R18, RZ, RZ, RZ ;  /* 0x000000ffff127224 */ /* 0x000fe200078e00ff */
[----:B------:R-:W-:Y:S01]  /*02e0*/  CS2R R4, SRZ ;  /* 0x0000000000047805 */ /* 0x000fe2000001ff00 */
[----:B--2---:R-:W-:-:S07]  /*02f0*/  IMAD.WIDE.U32 R10, R17, 0xc80, R10 ;  /* 0x00000c80110a7825 */ /* 0x004fce00078e000a */
.L_x_81:
[----:B------:R-:W-:-:S06]  /*0300*/  IMAD R19, R18, 0x4, R1 ;  /* 0x0000000412137824 */ /* 0x000fcc00078e0201 */
[----:B------:R-:W5:Y:S01]  /*0310*/  LDL R19, [R19+0x4] ;  /* 0x0000040013137983 */ /* 0x000f620000100800 */
[----:B------:R-:W-:Y:S01]  /*0320*/  IMAD.SHL.U32 R20, R18, 0x20, RZ ;  /* 0x0000002012147824 */ /* 0x000fe200078e00ff */
[----:B------:R-:W-:-:S06]  /*0330*/  UMOV UR4, URZ ;  /* 0x000000ff00047c82 */ /* 0x000fcc0008000000 */
.L_x_80:
[----:B-----5:R-:W-:Y:S01]  /*0340*/  SHF.R.U32.HI R24, RZ, UR4, R19 ;  /* 0x00000004ff187c19 */ /* 0x020fe20008011613 */
[----:B------:R-:W-:-:S03]  /*0350*/  VIADD R12, R20, UR4 ;  /* 0x00000004140c7c36 */ /* 0x000fc60008000000 */
[----:B------:R-:W-:-:S04]  /*0360*/  LOP3.LUT R13, R24, 0x1, RZ, 0xc0, !PT ;  /* 0x00000001180d7812 */ /* 0x000fc800078ec0ff */
[----:B------:R-:W-:Y:S01]  /*0370*/  ISETP.NE.U32.AND P0, PT, R13, 0x1, PT ;  /* 0x000000010d00780c */ /* 0x000fe20003f05070 */
[----:B------:R-:W-:-:S03]  /*0380*/  IMAD R13, R12, 0x5, RZ ;  /* 0x000000050c0d7824 */ /* 0x000fc600078e02ff */
[----:B------:R-:W-:Y:S01]  /*0390*/  R2P PR, R24, 0x7e ;  /* 0x0000007e18007804 */ /* 0x000fe20000000000 */
[----:B------:R-:W-:-:S08]  /*03a0*/  IMAD.WIDE.U32 R12, R13, 0x4, R10 ;  /* 0x000000040d0c7825 */ /* 0x000fd000078e000a */
[----:B0-----:R-:W2:Y:S04]  /*03b0*/  @!P0 LDG.E R22, desc[UR6][R12.64+0x10] ;  /* 0x000010060c168981 */ /* 0x001ea8000c1e1900 */
[----:B------:R-:W3:Y:S04]  /*03c0*/  @!P0 LDG.E R23, desc[UR6][R12.64] ;  /* 0x000000060c178981 */ /* 0x000ee8000c1e1900 */
[----:B------:R-:W4:Y:S04]  /*03d0*/  @P1 LDG.E R26, desc[UR6][R12.64+0x24] ;  /* 0x000024060c1a1981 */ /* 0x000f28000c1e1900 */
[----:B------:R-:W4:Y:S04]  /*03e0*/  @P2 LDG.E R28, desc[UR6][R12.64+0x38] ;  /* 0x000038060c1c2981 */ /* 0x000f28000c1e1900 */
[----:B------:R-:W4:Y:S04]  /*03f0*/  @P1 LDG.E R25, desc[UR6][R12.64+0x14] ;  /* 0x000014060c191981 */ /* 0x000f28000c1e1900 */
[----:B------:R-:W4:Y:S01]  /*0400*/  @P2 LDG.E R27, desc[UR6][R12.64+0x28] ;  /* 0x000028060c1b2981 */ /* 0x000f22000c1e1900 */
[----:B--2---:R-:W-:-:S03]  /*0410*/  @!P0 LOP3.LUT R3, R3, R22, RZ, 0x3c, !PT ;  /* 0x0000001603038212 */ /* 0x004fc600078e3cff */
[----:B------:R-:W2:Y:S01]  /*0420*/  @!P0 LDG.E R22, desc[UR6][R12.64+0x8] ;  /* 0x000008060c168981 */ /* 0x000ea2000c1e1900 */
[----:B---3--:R-:W-:-:S03]  /*0430*/  @!P0 LOP3.LUT R8, R8, R23, RZ, 0x3c, !PT ;  /* 0x0000001708088212 */ /* 0x008fc600078e3cff */
[----:B------:R-:W3:Y:S01]  /*0440*/  @!P0 LDG.E R23, desc[UR6][R12.64+0x4] ;  /* 0x000004060c178981 */ /* 0x000ee2000c1e1900 */
[----:B----4-:R-:W-:-:S03]  /*0450*/  @P1 LOP3.LUT R3, R3, R26, RZ, 0x3c, !PT ;  /* 0x0000001a03031212 */ /* 0x010fc600078e3cff */
[----:B------:R-:W4:Y:S01]  /*0460*/  @P3 LDG.E R26, desc[UR6][R12.64+0x4c] ;  /* 0x00004c060c1a3981 */ /* 0x000f22000c1e1900 */
[----:B------:R-:W-:-:S03]  /*0470*/  @P2 LOP3.LUT R3, R3, R28, RZ, 0x3c, !PT ;  /* 0x0000001c03032212 */ /* 0x000fc600078e3cff */
[----:B------:R-:W4:Y:S01]  /*0480*/  @P4 LDG.E R28, desc[UR6][R12.64+0x60] ;  /* 0x000060060c1c4981 */ /* 0x000f22000c1e1900 */
[----:B--2---:R-:W-:-:S03]  /*0490*/  @!P0 LOP3.LUT R5, R5, R22, RZ, 0x3c, !PT ;  /* 0x0000001605058212 */ /* 0x004fc600078e3cff */
[----:B------:R-:W2:Y:S01]  /*04a0*/  @P5 LDG.E R22, desc[UR6][R12.64+0x74] ;  /* 0x000074060c165981 */ /* 0x000ea2000c1e1900 */
[----:B---3--:R-:W-:-:S03]  /*04b0*/  @!P0 LOP3.LUT R4, R4, R23, RZ, 0x3c, !PT ;  /* 0x0000001704048212 */ /* 0x008fc600078e3cff */
[----:B------:R-:W3:Y:S01]  /*04c0*/  @!P0 LDG.E R23, desc[UR6][R12.64+0xc] ;  /* 0x00000c060c178981 */ /* 0x000ee2000c1e1900 */
[----:B----4-:R-:W-:Y:S02]  /*04d0*/  @P3 LOP3.LUT R3, R3, R26, RZ, 0x3c, !PT ;  /* 0x0000001a03033212 */ /* 0x010fe400078e3cff */
[----:B------:R-:W-:Y:S01]  /*04e0*/  @P1 LOP3.LUT R8, R8, R25, RZ, 0x3c, !PT ;  /* 0x0000001908081212 */ /* 0x000fe200078e3cff */
[----:B------:R-:W4:Y:S01]  /*04f0*/  @P6 LDG.E R26, desc[UR6][R12.64+0x88] ;  /* 0x000088060c1a6981 */ /* 0x000f22000c1e1900 */
[----:B------:R-:W-:-:S03]  /*0500*/  @P4 LOP3.LUT R3, R3, R28, RZ, 0x3c, !PT ;  /* 0x0000001c03034212 */ /* 0x000fc600078e3cff */
[----:B------:R-:W4:Y:S01]  /*0510*/  @P1 LDG.E R25, desc[UR6][R12.64+0x20] ;  /* 0x000020060c191981 */ /* 0x000f22000c1e1900 */
[----:B--2---:R-:W-:-:S03]  /*0520*/  @P5 LOP3.LUT R3, R3, R22, RZ, 0x3c, !PT ;  /* 0x0000001603035212 */ /* 0x004fc600078e3cff */
[----:B------:R-:W2:Y:S01]  /*0530*/  @P1 LDG.E R22, desc[UR6][R12.64+0x1c] ;  /* 0x00001c060c161981 */ /* 0x000ea2000c1e1900 */
[----:B---3--:R-:W-:-:S03]  /*0540*/  @!P0 LOP3.LUT R2, R2, R23, RZ, 0x3c, !PT ;  /* 0x0000001702028212 */ /* 0x008fc600078e3cff */
[----:B------:R-:W3:Y:S01]  /*0550*/  @P1 LDG.E R23, desc[UR6][R12.64+0x18] ;  /* 0x000018060c171981 */ /* 0x000ee2000c1e1900 */
[----:B----4-:R-:W-:-:S03]  /*0560*/  @P1 LOP3.LUT R2, R2, R25, RZ, 0x3c, !PT ;  /* 0x0000001902021212 */ /* 0x010fc600078e3cff */
[----:B------:R-:W4:Y:S01]  /*0570*/  @P2 LDG.E R25, desc[UR6][R12.64+0x34] ;  /* 0x000034060c192981 */ /* 0x000f22000c1e1900 */
[----:B--2---:R-:W-:-:S03]  /*0580*/  @P1 LOP3.LUT R5, R5, R22, RZ, 0x3c, !PT ;  /* 0x0000001605051212 */ /* 0x004fc600078e3cff */
[----:B------:R-:W2:Y:S01]  /*0590*/  @P2 LDG.E R22, desc[UR6][R12.64+0x30] ;  /* 0x000030060c162981 */ /* 0x000ea2000c1e1900 */
[----:B---3--:R-:W-:-:S03]  /*05a0*/  @P1 LOP3.LUT R4, R4, R23, RZ, 0x3c, !PT ;  /* 0x0000001704041212 */ /* 0x008fc600078e3cff */
[----:B------:R-:W3:Y:S01]  /*05b0*/  @P2 LDG.E R23, desc[UR6][R12.64+0x2c] ;  /* 0x00002c060c172981 */ /* 0x000ee2000c1e1900 */
[----:B------:R-:W-:-:S03]  /*05c0*/  @P2 LOP3.LUT R8, R8, R27, RZ, 0x3c, !PT ;  /* 0x0000001b08082212 */ /* 0x000fc600078e3cff */
        /* <DEDUP_REMOVED lines=31> */
[----:B------:R-:W-:Y:S02]  /*07c0*/  LOP3.LUT P0, RZ, R24, 0x80, RZ, 0xc0, !PT ;  /* 0x0000008018ff7812 */ /* 0x000fe4000780c0ff */
[----:B------:R-:W-:Y:S02]  /*07d0*/  @P6 LOP3.LUT R3, R3, R26, RZ, 0x3c, !PT ;  /* 0x0000001a03036212 */ /* 0x000fe400078e3cff */
[----:B------:R-:W-:Y:S02]  /*07e0*/  @P6 LOP3.LUT R8, R8, R27, RZ, 0x3c, !PT ;  /* 0x0000001b08086212 */ /* 0x000fe400078e3cff */
[----:B----4-:R-:W-:-:S07]  /*07f0*/  @P6 LOP3.LUT R2, R2, R25, RZ, 0x3c, !PT ;  /* 0x0000001902026212 */ /* 0x010fce00078e3cff */
[----:B------:R-:W4:Y:S04]  /*0800*/  @P0 LDG.E R27, desc[UR6][R12.64+0x8c] ;  /* 0x00008c060c1b0981 */ /* 0x000f28000c1e1900 */
[----:B------:R-:W4:Y:S04]  /*0810*/  @P0 LDG.E R25, desc[UR6][R12.64+0x98] ;  /* 0x000098060c190981 */ /* 0x000f28000c1e1900 */
[----:B------:R-:W4:Y:S01]  /*0820*/  @P0 LDG.E R26, desc[UR6][R12.64+0x9c] ;  /* 0x00009c060c1a0981 */ /* 0x000f22000c1e1900 */
[----:B--2---:R-:W-:-:S03]  /*0830*/  @P6 LOP3.LUT R5, R5, R22, RZ, 0x3c, !PT ;  /* 0x0000001605056212 */ /* 0x004fc600078e3cff */
[----:B------:R-:W2:Y:S01]  /*0840*/  @P0 LDG.E R22, desc[UR6][R12.64+0x94] ;  /* 0x000094060c160981 */ /* 0x000ea2000c1e1900 */
[----:B---3--:R-:W-:-:S03]  /*0850*/  @P6 LOP3.LUT R4, R4, R23, RZ, 0x3c, !PT ;  /* 0x0000001704046212 */ /* 0x008fc600078e3cff */
[----:B------:R-:W3:Y:S01]  /*0860*/  @P0 LDG.E R23, desc[UR6][R12.64+0x90] ;  /* 0x000090060c170981 */ /* 0x000ee2000c1e1900 */
[----:B----4-:R-:W-:Y:S02]  /*0870*/  @P0 LOP3.LUT R8, R8, R27, RZ, 0x3c, !PT ;  /* 0x0000001b08080212 */ /* 0x010fe400078e3cff */
[----:B------:R-:W-:Y:S02]  /*0880*/  @P0 LOP3.LUT R2, R2, R25, RZ, 0x3c, !PT ;  /* 0x0000001902020212 */ /* 0x000fe400078e3cff */
[----:B------:R-:W-:Y:S02]  /*0890*/  @P0 LOP3.LUT R3, R3, R26, RZ, 0x3c, !PT ;  /* 0x0000001a03030212 */ /* 0x000fe400078e3cff */
[----:B--2---:R-:W-:Y:S02]  /*08a0*/  @P0 LOP3.LUT R5, R5, R22, RZ, 0x3c, !PT ;  /* 0x0000001605050212 */ /* 0x004fe400078e3cff */
[----:B---3--:R-:W-:Y:S02]  /*08b0*/  @P0 LOP3.LUT R4, R4, R23, RZ, 0x3c, !PT ;  /* 0x0000001704040212 */ /* 0x008fe400078e3cff */
[----:B------:R-:W-:-:S13]  /*08c0*/  R2P PR, R24.B1, 0x7f ;  /* 0x0000007f18007804 */ /* 0x000fda0000001000 */
[----:B------:R-:W2:Y:S04]  /*08d0*/  @P0 LDG.E R22, desc[UR6][R12.64+0xa8] ;  /* 0x0000a8060c160981 */ /* 0x000ea8000c1e1900 */
[----:B------:R-:W3:Y:S04]  /*08e0*/  @P0 LDG.E R23, desc[UR6][R12.64+0xa0] ;  /* 0x0000a0060c170981 */ /* 0x000ee8000c1e1900 */
[----:B------:R-:W4:Y:S04]  /*08f0*/  @P0 LDG.E R25, desc[UR6][R12.64+0xa4] ;  /* 0x0000a4060c190981 */ /* 0x000f28000c1e1900 */
[----:B------:R-:W4:Y:S01]  /*0900*/  @P1 LDG.E R27, desc[UR6][R12.64+0xb8] ;  /* 0x0000b8060c1b1981 */ /* 0x000f22000c1e1900 */
[----:B--2---:R-:W-:-:S03]  /*0910*/  @P0 LOP3.LUT R5, R5, R22, RZ, 0x3c, !PT ;  /* 0x0000001605050212 */ /* 0x004fc600078e3cff */
[----:B------:R-:W2:Y:S01]  /*0920*/  @P0 LDG.E R22, desc[UR6][R12.64+0xb0] ;  /* 0x0000b0060c160981 */ /* 0x000ea2000c1e1900 */
[----:B---3--:R-:W-:-:S03]  /*0930*/  @P0 LOP3.LUT R8, R8, R23, RZ, 0x3c, !PT ;  /* 0x0000001708080212 */ /* 0x008fc600078e3cff */
[----:B------:R-:W3:Y:S01]  /*0940*/  @P0 LDG.E R23, desc[UR6][R12.64+0xac] ;  /* 0x0000ac060c170981 */ /* 0x000ee2000c1e1900 */
[----:B----4-:R-:W-:-:S03]  /*0950*/  @P0 LOP3.LUT R4, R4, R25, RZ, 0x3c, !PT ;  /* 0x0000001904040212 */ /* 0x010fc600078e3cff */
        /* <DEDUP_REMOVED lines=13> */
[----:B------:R-:W-:-:S03]  /*0a30*/  LOP3.LUT P0, RZ, R24, 0x8000, RZ, 0xc0, !PT ;  /* 0x0000800018ff7812 */ /* 0x000fc6000780c0ff */
[----:B------:R-:W4:Y:S01]  /*0a40*/  @P1 LDG.E R24, desc[UR6][R12.64+0xc4] ;  /* 0x0000c4060c181981 */ /* 0x000f22000c1e1900 */
[----:B------:R-:W-:-:S03]  /*0a50*/  @P1 LOP3.LUT R4, R4, R27, RZ, 0x3c, !PT ;  /* 0x0000001b04041212 */ /* 0x000fc600078e3cff */
[----:B------:R-:W4:Y:S06]  /*0a60*/  @P3 LDG.E R27, desc[UR6][R12.64+0xdc] ;  /* 0x0000dc060c1b3981 */ /* 0x000f2c000c1e1900 */
[----:B------:R-:W4:Y:S01]  /*0a70*/  @P0 LDG.E R26, desc[UR6][R12.64+0x13c] ;  /* 0x00013c060c1a0981 */ /* 0x000f22000c1e1900 */
[----:B--2---:R-:W-:-:S03]  /*0a80*/  @P2 LOP3.LUT R5, R5, R22, RZ, 0x3c, !PT ;  /* 0x0000001605052212 */ /* 0x004fc600078e3cff */
[----:B------:R-:W2:Y:S01]  /*0a90*/  @P2 LDG.E R22, desc[UR6][R12.64+0xd8] ;  /* 0x0000d8060c162981 */ /* 0x000ea2000c1e1900 */
[----:B---3--:R-:W-:-:S03]  /*0aa0*/  @P2 LOP3.LUT R4, R4, R23, RZ, 0x3c, !PT ;  /* 0x0000001704042212 */ /* 0x008fc600078e3cff */
[----:B------:R-:W3:Y:S01]  /*0ab0*/  @P3 LDG.E R23, desc[UR6][R12.64+0xe0] ;  /* 0x0000e0060c173981 */ /* 0x000ee2000c1e1900 */
[----:B----4-:R-:W-:-:S03]  /*0ac0*/  @P2 LOP3.LUT R2, R2, R25, RZ, 0x3c, !PT ;  /* 0x0000001902022212 */ /* 0x010fc600078e3cff */
[----:B------:R-:W4:Y:S01]  /*0ad0*/  @P4 LDG.E R25, desc[UR6][R12.64+0xf0] ;  /* 0x0000f0060c194981 */ /* 0x000f22000c1e1900 */
[----:B------:R-:W-:-:S03]  /*0ae0*/  @P1 LOP3.LUT R3, R3, R24, RZ, 0x3c, !PT ;  /* 0x0000001803031212 */ /* 0x000fc600078e3cff */
[----:B------:R-:W4:Y:S01]  /*0af0*/  @P3 LDG.E R24, desc[UR6][R12.64+0xe4] ;  /* 0x0000e4060c183981 */ /* 0x000f22000c1e1900 */
[----:B------:R-:W-:-:S03]  /*0b00*/  @P3 LOP3.LUT R8, R8, R27, RZ, 0x3c, !PT ;  /* 0x0000001b08083212 */ /* 0x000fc600078e3cff */
        /* <DEDUP_REMOVED lines=21> */
[----:B------:R-:W-:Y:S02]  /*0c60*/  @P5 LOP3.LUT R8, R8, R27, RZ, 0x3c, !PT ;  /* 0x0000001b08085212 */ /* 0x000fe400078e3cff */
[----:B------:R-:W-:Y:S01]  /*0c70*/  @P4 LOP3.LUT R3, R3, R24, RZ, 0x3c, !PT ;  /* 0x0000001803034212 */ /* 0x000fe200078e3cff */
        /* <DEDUP_REMOVED lines=16> */
[----:B------:R-:W-:-:S04]  /*0d80*/  UIADD3 UR4, UPT, UPT, UR4, 0x10, URZ ;  /* 0x0000001004047890 */ /* 0x000fc8000fffe0ff */
[----:B------:R-:W-:Y:S01]  /*0d90*/  UISETP.NE.AND UP0, UPT, UR4, 0x20, UPT ;  /* 0x000000200400788c */ /* 0x000fe2000bf05270 */
[----:B------:R-:W-:Y:S02]  /*0da0*/  @P0 LOP3.LUT R8, R8, R27, RZ, 0x3c, !PT ;  /* 0x0000001b08080212 */ /* 0x000fe400078e3cff */
[----:B------:R-:W-:Y:S02]  /*0db0*/  @P0 LOP3.LUT R5, R5, R24, RZ, 0x3c, !PT ;  /* 0x0000001805050212 */ /* 0x000fe400078e3cff */
[----:B--2---:R-:W-:Y:S02]  /*0dc0*/  @P6 LOP3.LUT R3, R3, R22, RZ, 0x3c, !PT ;  /* 0x0000001603036212 */ /* 0x004fe400078e3cff */
[----:B---3--:R-:W-:Y:S02]  /*0dd0*/  @P0 LOP3.LUT R4, R4, R23, RZ, 0x3c, !PT ;  /* 0x0000001704040212 */ /* 0x008fe400078e3cff */
[----:B------:R-:W-:Y:S02]  /*0de0*/  @P0 LOP3.LUT R3, R3, R26, RZ, 0x3c, !PT ;  /* 0x0000001a03030212 */ /* 0x000fe400078e3cff */
[----:B----4-:R-:W-:Y:S01]  /*0df0*/  @P0 LOP3.LUT R2, R2, R25, RZ, 0x3c, !PT ;  /* 0x0000001902020212 */ /* 0x010fe200078e3cff */
[----:B------:R-:W-:Y:S06]  /*0e00*/  BRA.U UP0, `(.L_x_80) ;  /* 0xfffffff5004c7547 */ /* 0x000fec000b83ffff */
[----:B------:R-:W-:-:S05]  /*0e10*/  VIADD R18, R18, 0x1 ;  /* 0x0000000112127836 */ /* 0x000fca0000000000 */
[----:B------:R-:W-:-:S13]  /*0e20*/  ISETP.NE.AND P0, PT, R18, 0x5, PT ;  /* 0x000000051200780c */ /* 0x000fda0003f05270 */
[----:B------:R-:W-:Y:S05]  /*0e30*/  @P0 BRA `(.L_x_81) ;  /* 0xfffffff400300947 */ /* 0x000fea000383ffff */
[----:B------:R2:W-:Y:S01]  /*0e40*/  STL [R1+0x4], R8 ;  /* 0x0000040801007387 */ /* 0x0005e20000100800 */
[----:B------:R-:W-:-:S03]  /*0e50*/  ISETP.NE.U32.AND P0, PT, R21, 0x1, PT ;  /* 0x000000011500780c */ /* 0x000fc60003f05070 */
[----:B------:R2:W-:Y:S01]  /*0e60*/  STL.64 [R1+0x8], R4 ;  /* 0x0000080401007387 */ /* 0x0005e20000100a00 */
[----:B------:R-:W-:-:S03]  /*0e70*/  ISETP.NE.AND.EX P0, PT, RZ, RZ, PT, P0 ;  /* 0x000000ffff00720c */ /* 0x000fc60003f05300 */
[----:B------:R2:W-:Y:S10]  /*0e80*/  STL.64 [R1+0x10], R2 ;  /* 0x0000100201007387 */ /* 0x0005f40000100a00 */
[----:B------:R-:W-:Y:S05]  /*0e90*/  @!P0 BRA `(.L_x_79) ;  /* 0x0000001800048947 */ /* 0x000fea0003800000 */
[----:B------:R-:W-:Y:S01]  /*0ea0*/  UMOV UR4, URZ ;  /* 0x000000ff00047c82 */ /* 0x000fe20008000000 */
[----:B------:R-:W-:Y:S01]  /*0eb0*/  UMOV UR5, URZ ;  /* 0x000000ff00057c82 */ /* 0x000fe20008000000 */
[----:B--2---:R-:W-:Y:S02]  /*0ec0*/  IMAD.MOV.U32 R8, RZ, RZ, RZ ;  /* 0x000000ffff087224 */ /* 0x004fe400078e00ff */
[----:B------:R-:W-:Y:S02]  /*0ed0*/  IMAD.MOV.U32 R18, RZ, RZ, RZ ;  /* 0x000000ffff127224 */ /* 0x000fe400078e00ff */
[----:B------:R-:W-:Y:S02]  /*0ee0*/  IMAD.U32 R3, RZ, RZ, UR4 ;  /* 0x00000004ff037e24 */ /* 0x000fe4000f8e00ff */
[----:B------:R-:W-:Y:S02]  /*0ef0*/  IMAD.U32 R2, RZ, RZ, UR5 ;  /* 0x00000005ff027e24 */ /* 0x000fe4000f8e00ff */
[----:B------:R-:W-:-:S02]  /*0f00*/  IMAD.U32 R5, RZ, RZ, UR4 ;  /* 0x00000004ff057e24 */ /* 0x000fc4000f8e00ff */
[----:B------:R-:W-:-:S07]  /*0f10*/  IMAD.U32 R4, RZ, RZ, UR5 ;  /* 0x00000005ff047e24 */ /* 0x000fce000f8e00ff */
.L_x_83:
[----:B------:R-:W-:-:S06]  /*0f20*/  IMAD R19, R18, 0x4, R1 ;  /* 0x0000000412137824 */ /* 0x000fcc00078e0201 */
[----:B------:R-:W5:Y:S01]  /*0f30*/  LDL R19, [R19+0x4] ;  /* 0x0000040013137983 */ /* 0x000f620000100800 */
[----:B------:R-:W-:Y:S01]  /*0f40*/  IMAD.SHL.U32 R20, R18, 0x20, RZ ;  /* 0x0000002012147824 */ /* 0x000fe200078e00ff */
[----:B------:R-:W-:-:S06]  /*0f50*/  UMOV UR4, URZ ;  /* 0x000000ff00047c82 */ /* 0x000fcc0008000000 */
.L_x_82:
[----:B-----5:R-:W-:Y:S01]  /*0f60*/  SHF.R.U32.HI R24, RZ, UR4, R19 ;  /* 0x00000004ff187c19 */ /* 0x020fe20008011613 */
[----:B------:R-:W-:-:S03]  /*0f70*/  VIADD R12, R20, UR4 ;  /* 0x00000004140c7c36 */ /* 0x000fc60008000000 */
[----:B------:R-:W-:-:S04]  /*0f80*/  LOP3.LUT R13, R24, 0x1, RZ, 0xc0, !PT ;  /* 0x00000001180d7812 */ /* 0x000fc800078ec0ff */
[----:B------:R-:W-:Y:S01]  /*0f90*/  ISETP.NE.U32.AND P0, PT, R13, 0x1, PT ;  /* 0x000000010d00780c */ /* 0x000fe20003f05070 */
[----:B------:R-:W-:-:S03]  /*0fa0*/  IMAD R13, R12, 0x5, RZ ;  /* 0x000000050c0d7824 */ /* 0x000fc600078e02ff */
[----:B------:R-:W-:Y:S01]  /*0fb0*/  R2P PR, R24, 0x7e ;  /* 0x0000007e18007804 */ /* 0x000fe20000000000 */
[----:B------:R-:W-:-:S08]  /*0fc0*/  IMAD.WIDE.U32 R12, R13, 0x4, R10 ;  /* 0x000000040d0c7825 */ /* 0x000fd000078e000a */
[----:B------:R-:W2:Y:S04]  /*0fd0*/  @!P0 LDG.E R22, desc[UR6][R12.64+0x10] ;  /* 0x000010060c168981 */ /* 0x000ea8000c1e1900 */
        /* <DEDUP_REMOVED lines=173> */
[----:B------:R-:W-:Y:S05]  /*1ab0*/  @P0 BRA `(.L_x_79) ;  /* 0x0000000800fc0947 */ /* 0x000fea0003800000 */
[----:B------:R-:W-:Y:S01]  /*1ac0*/  UMOV UR4, URZ ;  /* 0x000000ff00047c82 */ /* 0x000fe20008000000 */
[----:B------:R-:W-:Y:S01]  /*1ad0*/  UMOV UR5, URZ ;  /* 0x000000ff00057c82 */ /* 0x000fe20008000000 */
[----:B---3--:R-:W-:Y:S02]  /*1ae0*/  IMAD.MOV.U32 R8, RZ, RZ, RZ ;  /* 0x000000ffff087224 */ /* 0x008fe400078e00ff */
[----:B------:R-:W-:Y:S02]  /*1af0*/  IMAD.MOV.U32 R18, RZ, RZ, RZ ;  /* 0x000000ffff127224 */ /* 0x000fe400078e00ff */
[----:B------:R-:W-:Y:S02]  /*1b00*/  IMAD.U32 R3, RZ, RZ, UR4 ;  /* 0x00000004ff037e24 */ /* 0x000fe4000f8e00ff */
[----:B------:R-:W-:Y:S02]  /*1b10*/  IMAD.U32 R2, RZ, RZ, UR5 ;  /* 0x00000005ff027e24 */ /* 0x000fe4000f8e00ff */
[----:B------:R-:W-:-:S02]  /*1b20*/  IMAD.U32 R5, RZ, RZ, UR4 ;  /* 0x00000004ff057e24 */ /* 0x000fc4000f8e00ff */
[----:B------:R-:W-:-:S07]  /*1b30*/  IMAD.U32 R4, RZ, RZ, UR5 ;  /* 0x00000005ff047e24 */ /* 0x000fce000f8e00ff */
.L_x_85:
[----:B------:R-:W-:-:S06]  /*1b40*/  IMAD R19, R18, 0x4, R1 ;  /* 0x0000000412137824 */ /* 0x000fcc00078e0201 */
[----:B------:R-:W5:Y:S01]  /*1b50*/  LDL R19, [R19+0x4] ;  /* 0x0000040013137983 */ /* 0x000f620000100800 */
[----:B------:R-:W-:Y:S01]  /*1b60*/  IMAD.SHL.U32 R20, R18, 0x20, RZ ;  /* 0x0000002012147824 */ /* 0x000fe200078e00ff */
[----:B------:R-:W-:-:S06]  /*1b70*/  UMOV UR4, URZ ;  /* 0x000000ff00047c82 */ /* 0x000fcc0008000000 */
.L_x_84:
        /* <DEDUP_REMOVED lines=8> */
[----:B------:R-:W3:Y:S04]  /*1c00*/  @P1 LDG.E R26, desc[UR6][R12.64+0x24] ;  /* 0x000024060c1a1981 */ /* 0x000ee8000c1e1900 */
[----:B------:R-:W4:Y:S04]  /*1c10*/  @P2 LDG.E R28, desc[UR6][R12.64+0x38] ;  /* 0x000038060c1c2981 */ /* 0x000f28000c1e1900 */
[----:B------:R-:W4:Y:S04]  /*1c20*/  @P3 LDG.E R21, desc[UR6][R12.64+0x4c] ;  /* 0x00004c060c153981 */ /* 0x000f28000c1e1900 */
[----:B------:R-:W4:Y:S04]  /*1c30*/  @!P0 LDG.E R23, desc[UR6][R12.64+0x4] ;  /* 0x000004060c178981 */ /* 0x000f28000c1e1900 */
[----:B------:R-:W4:Y:S01]  /*1c40*/  @P2 LDG.E R25, desc[UR6][R12.64+0x28] ;  /* 0x000028060c192981 */ /* 0x000f22000c1e1900 */
[----:B--2---:R-:W-:-:S03]  /*1c50*/  @!P0 LOP3.LUT R3, R3, R22, RZ, 0x3c, !PT ;  /* 0x0000001603038212 */ /* 0x004fc600078e3cff */
[----:B------:R-:W2:Y:S01]  /*1c60*/  @P4 LDG.E R22, desc[UR6][R12.64+0x60] ;  /* 0x000060060c164981 */ /* 0x000ea2000c1e1900 */
[----:B---3--:R-:W-:-:S03]  /*1c70*/  @P1 LOP3.LUT R3, R3, R26, RZ, 0x3c, !PT ;  /* 0x0000001a03031212 */ /* 0x008fc600078e3cff */
[----:B------:R-:W3:Y:S01]  /*1c80*/  @P5 LDG.E R26, desc[UR6][R12.64+0x74] ;  /* 0x000074060c1a5981 */ /* 0x000ee2000c1e1900 */
[----:B----4-:R-:W-:-:S04]  /*1c90*/  @P2 LOP3.LUT R3, R3, R28, RZ, 0x3c, !PT ;  /* 0x0000001c03032212 */ /* 0x010fc800078e3cff */
[----:B------:R-:W-:Y:S02]  /*1ca0*/  @P3 LOP3.LUT R3, R3, R21, RZ, 0x3c, !PT ;  /* 0x0000001503033212 */ /* 0x000fe400078e3cff */
[----:B------:R-:W4:Y:S01]  /*1cb0*/  @!P0 LDG.E R21, desc[UR6][R12.64] ;  /* 0x000000060c158981 */ /* 0x000f22000c1e1900 */
[----:B------:R-:W-:-:S03]  /*1cc0*/  @!P0 LOP3.LUT R4, R4, R23, RZ, 0x3c, !PT ;  /* 0x0000001704048212 */ /* 0x000fc600078e3cff */
[----:B------:R-:W3:Y:S01]  /*1cd0*/  @P1 LDG.E R23, desc[UR6][R12.64+0x14] ;  /* 0x000014060c171981 */ /* 0x000ee2000c1e1900 */
[----:B--2---:R-:W-:-:S03]  /*1ce0*/  @P4 LOP3.LUT R3, R3, R22, RZ, 0x3c, !PT ;  /* 0x0000001603034212 */ /* 0x004fc600078e3cff */
[----:B------:R-:W2:Y:S01]  /*1cf0*/  @!P0 LDG.E R22, desc[UR6][R12.64+0x8] ;  /* 0x000008060c168981 */ /* 0x000ea2000c1e1900 */
[----:B----4-:R-:W-:-:S03]  /*1d00*/  @!P0 LOP3.LUT R8, R8, R21, RZ, 0x3c, !PT ;  /* 0x0000001508088212 */ /* 0x010fc600078e3cff */
[----:B------:R-:W4:Y:S01]  /*1d10*/  @!P0 LDG.E R21, desc[UR6][R12.64+0xc] ;  /* 0x00000c060c158981 */ /* 0x000f22000c1e1900 */
[----:B---3--:R-:W-:-:S03]  /*1d20*/  @P1 LOP3.LUT R8, R8, R23, RZ, 0x3c, !PT ;  /* 0x0000001708081212 */ /* 0x008fc600078e3cff */
[----:B------:R-:W3:Y:S01]  /*1d30*/  @P1 LDG.E R23, desc[UR6][R12.64+0x20] ;  /* 0x000020060c171981 */ /* 0x000ee2000c1e1900 */
[----:B--2---:R-:W-:-:S03]  /*1d40*/  @!P0 LOP3.LUT R5, R5, R22, RZ, 0x3c, !PT ;  /* 0x0000001605058212 */ /* 0x004fc600078e3cff */
[----:B------:R-:W2:Y:S01]  /*1d50*/  @P1 LDG.E R22, desc[UR6][R12.64+0x1c] ;  /* 0x00001c060c161981 */ /* 0x000ea2000c1e1900 */
[----:B----4-:R-:W-:-:S03]  /*1d60*/  @!P0 LOP3.LUT R2, R2, R21, RZ, 0x3c, !PT ;  /* 0x0000001502028212 */ /* 0x010fc600078e3cff */
[----:B------:R-:W4:Y:S01]  /*1d70*/  @P1 LDG.E R21, desc[UR6][R12.64+0x18] ;  /* 0x000018060c151981 */ /* 0x000f22000c1e1900 */
[----:B---3--:R-:W-:-:S03]  /*1d80*/  @P1 LOP3.LUT R2, R2, R23, RZ, 0x3c, !PT ;  /* 0x0000001702021212 */ /* 0x008fc600078e3cff */
[----:B------:R-:W3:Y:S01]  /*1d90*/  @P2 LDG.E R23, desc[UR6][R12.64+0x34] ;  /* 0x000034060c172981 */ /* 0x000ee2000c1e1900 */
[----:B--2---:R-:W-:-:S03]  /*1da0*/  @P1 LOP3.LUT R5, R5, R22, RZ, 0x3c, !PT ;  /* 0x0000001605051212 */ /* 0x004fc600078e3cff */
[----:B------:R-:W2:Y:S01]  /*1db0*/  @P2 LDG.E R22, desc[UR6][R12.64+0x30] ;  /* 0x000030060c162981 */ /* 0x000ea2000c1e1900 */
[----:B----4-:R-:W-:-:S03]  /*1dc0*/  @P1 LOP3.LUT R4, R4, R21, RZ, 0x3c, !PT ;  /* 0x0000001504041212 */ /* 0x010fc600078e3cff */
[----:B------:R-:W4:Y:S01]  /*1dd0*/  @P2 LDG.E R21, desc[UR6][R12.64+0x2c] ;  /* 0x00002c060c152981 */ /* 0x000f22000c1e1900 */
[----:B------:R-:W-:Y:S02]  /*1de0*/  @P2 LOP3.LUT R8, R8, R25, RZ, 0x3c, !PT ;  /* 0x0000001908082212 */ /* 0x000fe400078e3cff */
[----:B---3--:R-:W-:Y:S01]  /*1df0*/  @P2 LOP3.LUT R2, R2, R23, RZ, 0x3c, !PT ;  /* 0x0000001702022212 */ /* 0x008fe200078e3cff */
[----:B------:R-:W3:Y:S04]  /*1e00*/  @P3 LDG.E R25, desc[UR6][R12.64+0x3c] ;  /* 0x00003c060c193981 */ /* 0x000ee8000c1e1900 */
[----:B------:R-:W3:Y:S01]  /*1e10*/  @P3 LDG.E R23, desc[UR6][R12.64+0x48] ;  /* 0x000048060c173981 */ /* 0x000ee2000c1e1900 */
[----:B--2---:R-:W-:-:S03]  /*1e20*/  @P2 LOP3.LUT R5, R5, R22, RZ, 0x3c, !PT ;  /* 0x0000001605052212 */ /* 0x004fc600078e3cff */
[----:B------:R-:W2:Y:S01]  /*1e30*/  @P3 LDG.E R22, desc[UR6][R12.64+0x44] ;  /* 0x000044060c163981 */ /* 0x000ea2000c1e1900 */
[----:B----4-:R-:W-:-:S03]  /*1e40*/  @P2 LOP3.LUT R4, R4, R21, RZ, 0x3c, !PT ;  /* 0x0000001504042212 */ /* 0x010fc600078e3cff */
[----:B------:R-:W4:Y:S01]  /*1e50*/  @P3 LDG.E R21, desc[UR6][R12.64+0x40] ;  /* 0x000040060c153981 */ /* 0x000f22000c1e1900 */
[----:B---3--:R-:W-:-:S03]  /*1e60*/  @P3 LOP3.LUT R8, R8, R25, RZ, 0x3c, !PT ;  /* 0x0000001908083212 */ /* 0x008fc600078e3cff */
[----:B------:R-:W3:Y:S01]  /*1e70*/  @P4 LDG.E R25, desc[UR6][R12.64+0x50] ;  /* 0x000050060c194981 */ /* 0x000ee2000c1e1900 */
[----:B------:R-:W-:-:S03]  /*1e80*/  @P3 LOP3.LUT R2, R2, R23, RZ, 0x3c, !PT ;  /* 0x0000001702023212 */ /* 0x000fc600078e3cff */
        /* <DEDUP_REMOVED lines=13> */
[----:B------:R-:W-:Y:S02]  /*1f60*/  @P5 LOP3.LUT R3, R3, R26, RZ, 0x3c, !PT ;  /* 0x0000001a03035212 */ /* 0x000fe400078e3cff */
[----:B---3--:R-:W-:Y:S01]  /*1f70*/  @P5 LOP3.LUT R8, R8, R25, RZ, 0x3c, !PT ;  /* 0x0000001908085212 */ /* 0x008fe200078e3cff */
[----:B------:R-:W3:Y:S01]  /*1f80*/  @P6 LDG.E R26, desc[UR6][R12.64+0x88] ;  /* 0x000088060c1a6981 */ /* 0x000ee2000c1e1900 */
[----:B------:R-:W-:-:S03]  /*1f90*/  @P5 LOP3.LUT R2, R2, R23, RZ, 0x3c, !PT ;  /* 0x0000001702025212 */ /* 0x000fc600078e3cff */
[----:B------:R-:W3:Y:S04]  /*1fa0*/  @P6 LDG.E R25, desc[UR6][R12.64+0x78] ;  /* 0x000078060c196981 */ /* 0x000ee8000c1e1900 */
[----:B------:R-:W3:Y:S01]  /*1fb0*/  @P6 LDG.E R23, desc[UR6][R12.64+0x84] ;  /* 0x000084060c176981 */ /* 0x000ee2000c1e1900 */
[----:B--2---:R-:W-:-:S03]  /*1fc0*/  @P5 LOP3.LUT R5, R5, R22, RZ, 0x3c, !PT ;  /* 0x0000001605055212 */ /* 0x004fc600078e3cff */
[----:B------:R-:W2:Y:S01]  /*1fd0*/  @P6 LDG.E R22, desc[UR6][R12.64+0x80] ;  /* 0x000080060c166981 */ /* 0x000ea2000c1e1900 */
[----:B----4-:R-:W-:-:S03]  /*1fe0*/  @P5 LOP3.LUT R4, R4, R21, RZ, 0x3c, !PT ;  /* 0x0000001504045212 */ /* 0x010fc600078e3cff */
[----:B------:R-:W4:Y:S01]  /*1ff0*/  @P6 LDG.E R21, desc[UR6][R12.64+0x7c] ;  /* 0x00007c060c156981 */ /* 0x000f22000c1e1900 */
[----:B------:R-:W-:Y:S02]  /*2000*/  LOP3.LUT P0, RZ, R24, 0x80, RZ, 0xc0, !PT ;  /* 0x0000008018ff7812 */ /* 0x000fe4000780c0ff */
[----:B---3--:R-:W-:Y:S02]  /*2010*/  @P6 LOP3.LUT R3, R3, R26, RZ, 0x3c, !PT ;  /* 0x0000001a03036212 */ /* 0x008fe400078e3cff */
[----:B------:R-:W-:Y:S02]  /*2020*/  @P6 LOP3.LUT R8, R8, R25, RZ, 0x3c, !PT ;  /* 0x0000001908086212 */ /* 0x000fe400078e3cff */
[----:B------:R-:W-:-:S07]  /*2030*/  @P6 LOP3.LUT R2, R2, R23, RZ, 0x3c, !PT ;  /* 0x0000001702026212 */ /* 0x000fce00078e3cff */
[----:B------:R-:W3:Y:S04]  /*2040*/  @P0 LDG.E R25, desc[UR6][R12.64+0x8c] ;  /* 0x00008c060c190981 */ /* 0x000ee8000c1e1900 */
[----:B------:R-:W3:Y:S04]  /*2050*/  @P0 LDG.E R23, desc[UR6][R12.64+0x98] ;  /* 0x000098060c170981 */ /* 0x000ee8000c1e1900 */
[----:B------:R-:W3:Y:S01]  /*2060*/  @P0 LDG.E R26, desc[UR6][R12.64+0x9c] ;  /* 0x00009c060c1a0981 */ /* 0x000ee2000c1e1900 */
[----:B--2---:R-:W-:-:S03]  /*2070*/  @P6 LOP3.LUT R5, R5, R22, RZ, 0x3c, !PT ;  /* 0x0000001605056212 */ /* 0x004fc600078e3cff */
[----:B------:R-:W2:Y:S01]  /*2080*/  @P0 LDG.E R22, desc[UR6][R12.64+0x94] ;  /* 0x000094060c160981 */ /* 0x000ea2000c1e1900 */
[----:B----4-:R-:W-:-:S03]  /*2090*/  @P6 LOP3.LUT R4, R4, R21, RZ, 0x3c, !PT ;  /* 0x0000001504046212 */ /* 0x010fc600078e3cff */
[----:B------:R-:W4:Y:S01]  /*20a0*/  @P0 LDG.E R21, desc[UR6][R12.64+0x90] ;  /* 0x000090060c150981 */ /* 0x000f22000c1e1900 */
[----:B---3--:R-:W-:Y:S02]  /*20b0*/  @P0 LOP3.LUT R8, R8, R25, RZ, 0x3c, !PT ;  /* 0x0000001908080212 */ /* 0x008fe400078e3cff */
[----:B------:R-:W-:Y:S02]  /*20c0*/  @P0 LOP3.LUT R2, R2, R23, RZ, 0x3c, !PT ;  /* 0x0000001702020212 */ /* 0x000fe400078e3cff */
[----:B------:R-:W-:Y:S02]  /*20d0*/  @P0 LOP3.LUT R3, R3, R26, RZ, 0x3c, !PT ;  /* 0x0000001a03030212 */ /* 0x000fe400078e3cff */
[----:B--2---:R-:W-:Y:S02]  /*20e0*/  @P0 LOP3.LUT R5, R5, R22, RZ, 0x3c, !PT ;  /* 0x0000001605050212 */ /* 0x004fe400078e3cff */
[----:B----4-:R-:W-:Y:S02]  /*20f0*/  @P0 LOP3.LUT R4, R4, R21, RZ, 0x3c, !PT ;  /* 0x0000001504040212 */ /* 0x010fe400078e3cff */
[----:B------:R-:W-:-:S13]  /*2100*/  R2P PR, R24.B1, 0x7f ;  /* 0x0000007f18007804 */ /* 0x000fda0000001000 */
[----:B------:R-:W2:Y:S04]  /*2110*/  @P0 LDG.E R21, desc[UR6][R12.64+0xa0] ;  /* 0x0000a0060c150981 */ /* 0x000ea8000c1e1900 */
[----:B------:R-:W3:Y:S04]  /*2120*/  @P0 LDG.E R22, desc[UR6][R12.64+0xa8] ;  /* 0x0000a8060c160981 */ /* 0x000ee8000c1e1900 */
[----:B------:R-:W4:Y:S04]  /*2130*/  @P0 LDG.E R23, desc[UR6][R12.64+0xac] ;  /* 0x0000ac060c170981 */ /* 0x000f28000c1e1900 */
        /* <DEDUP_REMOVED lines=10> */
[----:B------:R-:W-:Y:S02]  /*21e0*/  @P1 LOP3.LUT R8, R8, R25, RZ, 0x3c, !PT ;  /* 0x0000001908081212 */ /* 0x000fe400078e3cff */
[----:B---3--:R-:W-:Y:S01]  /*21f0*/  @P0 LOP3.LUT R3, R3, R22, RZ, 0x3c, !PT ;  /* 0x0000001603030212 */ /* 0x008fe200078e3cff */
[----:B------:R-:W3:Y:S01]  /*2200*/  @P3 LDG.E R25, desc[UR6][R12.64+0xdc] ;  /* 0x0000dc060c193981 */ /* 0x000ee2000c1e1900 */
[----:B------:R-:W-:-:S03]  /*2210*/  LOP3.LUT P0, RZ, R24, 0x8000, RZ, 0xc0, !PT ;  /* 0x0000800018ff7812 */ /* 0x000fc6000780c0ff */
[----:B------:R-:W3:Y:S01]  /*2220*/  @P1 LDG.E R22, desc[UR6][R12.64+0xc4] ;  /* 0x0000c4060c161981 */ /* 0x000ee2000c1e1900 */
[----:B----4-:R-:W-:-:S03]  /*2230*/  @P2 LOP3.LUT R8, R8, R23, RZ, 0x3c, !PT ;  /* 0x0000001708082212 */ /* 0x010fc600078e3cff */
[----:B------:R-:W4:Y:S04]  /*2240*/  @P2 LDG.E R23, desc[UR6][R12.64+0xcc] ;  /* 0x0000cc060c172981 */ /* 0x000f28000c1e1900 */
[----:B------:R-:W4:Y:S01]  /*2250*/  @P2 LDG.E R24, desc[UR6][R12.64+0xd0] ;  /* 0x0000d0060c182981 */ /* 0x000f22000c1e1900 */
[----:B--2---:R-:W-:-:S03]  /*2260*/  @P1 LOP3.LUT R4, R4, R21, RZ, 0x3c, !PT ;  /* 0x0000001504041212 */ /* 0x004fc600078e3cff */
[----:B------:R-:W2:Y:S01]  /*2270*/  @P1 LDG.E R21, desc[UR6][R12.64+0xc0] ;  /* 0x0000c0060c151981 */ /* 0x000ea2000c1e1900 */
[----:B------:R-:W-:Y:S02]  /*2280*/  @P1 LOP3.LUT R5, R5, R26, RZ, 0x3c, !PT ;  /* 0x0000001a05051212 */ /* 0x000fe400078e3cff */
[----:B---3--:R-:W-:Y:S01]  /*2290*/  @P1 LOP3.LUT R3, R3, R22, RZ, 0x3c, !PT ;  /* 0x0000001603031212 */ /* 0x008fe200078e3cff */
[----:B------:R-:W3:Y:S01]  /*22a0*/  @P0 LDG.E R26, desc[UR6][R12.64+0x13c] ;  /* 0x00013c060c1a0981 */ /* 0x000ee2000c1e1900 */
[----:B------:R-:W-:-:S03]  /*22b0*/  @P3 LOP3.LUT R8, R8, R25, RZ, 0x3c, !PT ;  /* 0x0000001908083212 */ /* 0x000fc600078e3cff */
[----:B------:R-:W3:Y:S01]  /*22c0*/  @P2 LDG.E R22, desc[UR6][R12.64+0xd8] ;  /* 0x0000d8060c162981 */ /* 0x000ee2000c1e1900 */
[----:B----4-:R-:W-:Y:S02]  /*22d0*/  @P2 LOP3.LUT R4, R4, R23, RZ, 0x3c, !PT ;  /* 0x0000001704042212 */ /* 0x010fe400078e3cff */
[----:B------:R-:W-:Y:S01]  /*22e0*/  @P2 LOP3.LUT R5, R5, R24, RZ, 0x3c, !PT ;  /* 0x0000001805052212 */ /* 0x000fe200078e3cff */
        /* <DEDUP_REMOVED lines=45> */
[----:B------:R-:W-:-:S04]  /*25c0*/  UIADD3 UR4, UPT, UPT, UR4, 0x10, URZ ;  /* 0x0000001004047890 */ /* 0x000fc8000fffe0ff */
[----:B------:R-:W-:Y:S01]  /*25d0*/  UISETP.NE.AND UP0, UPT, UR4, 0x20, UPT ;  /* 0x000000200400788c */ /* 0x000fe2000bf05270 */
[----:B---3--:R-:W-:-:S04]  /*25e0*/  @P6 LOP3.LUT R3, R3, R22, RZ, 0x3c, !PT ;  /* 0x0000001603036212 */ /* 0x008fc800078e3cff */
[----:B------:R-:W-:Y:S02]  /*25f0*/  @P0 LOP3.LUT R3, R3, R26, RZ, 0x3c, !PT ;  /* 0x0000001a03030212 */ /* 0x000fe400078e3cff */
[----:B----4-:R-:W-:Y:S02]  /*2600*/  @P0 LOP3.LUT R4, R4, R23, RZ, 0x3c, !PT ;  /* 0x0000001704040212 */ /* 0x010fe400078e3cff */
[----:B------:R-:W-:Y:S02]  /*2610*/  @P0 LOP3.LUT R5, R5, R24, RZ, 0x3c, !PT ;  /* 0x0000001805050212 */ /* 0x000fe400078e3cff */
[----:B--2---:R-:W-:-:S04]  /*2620*/  @P6 LOP3.LUT R2, R2, R21, RZ, 0x3c, !PT ;  /* 0x0000001502026212 */ /* 0x004fc800078e3cff */
[----:B------:R-:W-:Y:S01]  /*2630*/  @P0 LOP3.LUT R2, R2, R25, RZ, 0x3c, !PT ;  /* 0x0000001902020212 */ /* 0x000fe200078e3cff */
[----:B------:R-:W-:Y:S06]  /*2640*/  BRA.U UP0, `(.L_x_84) ;  /* 0xfffffff5004c7547 */ /* 0x000fec000b83ffff */
[----:B------:R-:W-:-:S05]  /*2650*/  VIADD R18, R18, 0x1 ;  /* 0x0000000112127836 */ /* 0x000fca0000000000 */
[----:B------:R-:W-:-:S13]  /*2660*/  ISETP.NE.AND P0, PT, R18, 0x5, PT ;  /* 0x000000051200780c */ /* 0x000fda0003f05270 */
[----:B------:R-:W-:Y:S05]  /*2670*/  @P0 BRA `(.L_x_85) ;  /* 0xfffffff400300947 */ /* 0x000fea000383ffff */
[----:B------:R4:W-:Y:S04]  /*2680*/  STL [R1+0x4], R8 ;  /* 0x0000040801007387 */ /* 0x0009e80000100800 */
[----:B------:R4:W-:Y:S04]  /*2690*/  STL.64 [R1+0x8], R4 ;  /* 0x0000080401007387 */ /* 0x0009e80000100a00 */
[----:B------:R4:W-:Y:S02]  /*26a0*/  STL.64 [R1+0x10], R2 ;  /* 0x0000100201007387 */ /* 0x0009e40000100a00 */
.L_x_79:
[----:B0-----:R-:W-:Y:S05]  /*26b0*/  BSYNC.RECONVERGENT B1 ;  /* 0x0000000000017941 */ /* 0x001fea0003800200 */
.L_x_78:
[C---:B------:R-:W-:Y:S01]  /*26c0*/  ISETP.GT.U32.AND P0, PT, R16.reuse, 0x3, PT ;  /* 0x000000031000780c */ /* 0x040fe20003f04070 */
[----:B------:R-:W-:Y:S01]  /*26d0*/  VIADD R17, R17, 0x1 ;  /* 0x0000000111117836 */ /* 0x000fe20000000000 */
[--C-:B------:R-:W-:Y:S02]  /*26e0*/  SHF.R.U64 R16, R16, 0x2, R9.reuse ;  /* 0x0000000210107819 */ /* 0x100fe40000001209 */
[----:B------:R-:W-:Y:S02]  /*26f0*/  ISETP.GT.U32.AND.EX P0, PT, R9, RZ, PT, P0 ;  /* 0x000000ff0900720c */ /* 0x000fe40003f04100 */
[----:B------:R-:W-:-:S11]  /*2700*/  SHF.R.U32.HI R9, RZ, 0x2, R9 ;  /* 0x00000002ff097819 */ /* 0x000fd60000011609 */
[----:B------:R-:W-:Y:S05]  /*2710*/  @P0 BRA `(.L_x_86) ;  /* 0xffffffd800cc0947 */ /* 0x000fea000383ffff */
.L_x_77:
[----:B0-----:R-:W-:Y:S05]  /*2720*/  BSYNC.RECONVERGENT B0 ;  /* 0x0000000000007941 */ /* 0x001fea0003800200 */
.L_x_76:
[----:B------:R-:W-:Y:S01]  /*2730*/  SHF.R.U32.HI R9, RZ, 0x2, R8 ;  /* 0x00000002ff097819 */ /* 0x000fe20000011608 */
[----:B------:R-:W0:Y:S01]  /*2740*/  LDCU.128 UR8, c[0x0][0x380] ;  /* 0x00007000ff0877ac */ /* 0x000e220008000c00 */
[----:B------:R-:W-:Y:S01]  /*2750*/  IMAD.MOV.U32 R11, RZ, RZ, 0x2f800000 ;  /* 0x2f800000ff0b7424 */ /* 0x000fe200078e00ff */
[----:B------:R0:W-:Y:S01]  /*2760*/  STL [R1+0x4], R4 ;  /* 0x0000040401007387 */ /* 0x0001e20000100800 */
[----:B------:R-:W-:Y:S01]  /*2770*/  LOP3.LUT R9, R9, R8, RZ, 0x3c, !PT ;  /* 0x0000000809097212 */ /* 0x000fe200078e3cff */
[----:B-1234-:R-:W-:Y:S02]  /*2780*/  IMAD.SHL.U32 R8, R3, 0x10, RZ ;  /* 0x0000001003087824 */ /* 0x01efe400078e00ff */
[----:B------:R-:W-:Y:S01]  /*2790*/  IMAD.MOV.U32 R17, RZ, RZ, 0x40000000 ;  /* 0x40000000ff117424 */ /* 0x000fe200078e00ff */
[----:B------:R1:W-:Y:S01]  /*27a0*/  STL.64 [R1+0x18], RZ ;  /* 0x000018ff01007387 */ /* 0x0003e20000100a00 */
[----:B------:R-:W-:-:S03]  /*27b0*/  IMAD.SHL.U32 R10, R9, 0x2, RZ ;  /* 0x00000002090a7824 */ /* 0x000fc600078e00ff */
[----:B------:R1:W-:Y:S02]  /*27c0*/  STL [R1+0x20], RZ ;  /* 0x000020ff01007387 */ /* 0x0003e40000100800 */
[----:B------:R-:W-:Y:S01]  /*27d0*/  LOP3.LUT R8, R9, R10, R8, 0x96, !PT ;  /* 0x0000000a09087212 */ /* 0x000fe200078e9608 */
[----:B------:R-:W-:Y:S01]  /*27e0*/  IMAD.MOV.U32 R10, RZ, RZ, R5 ;  /* 0x000000ffff0a7224 */ /* 0x000fe200078e0005 */
[----:B------:R1:W-:Y:S02]  /*27f0*/  STL.64 [R1+0x28], RZ ;  /* 0x000028ff01007387 */ /* 0x0003e40000100a00 */
[----:B------:R-:W-:Y:S01]  /*2800*/  LOP3.LUT R9, R8, R3, RZ, 0x3c, !PT ;  /* 0x0000000308097212 */ /* 0x000fe200078e3cff */
[----:B------:R-:W-:Y:S01]  /*2810*/  IMAD.MOV.U32 R8, RZ, RZ, R3 ;  /* 0x000000ffff087224 */ /* 0x000fe200078e0003 */
[----:B0-----:R-:W-:Y:S02]  /*2820*/  LEA R12, P0, R7, UR8, 0x2 ;  /* 0x00000008070c7c11 */ /* 0x001fe4000f8010ff */
[----:B------:R-:W-:-:S02]  /*2830*/  IADD3 R6, PT, PT, R6, 0x587c5, R9 ;  /* 0x000587c506067810 */ /* 0x000fc40007ffe009 */
[----:B------:R-:W-:Y:S01]  /*2840*/  LEA.HI.X R13, R7, UR9, R0, 0x2, P0 ;  /* 0x00000009070d7c11 */ /* 0x000fe200080f1400 */
[----:B------:R1:W-:Y:S01]  /*2850*/  STL.64 [R1+0x10], R8 ;  /* 0x0000100801007387 */ /* 0x0003e20000100a00 */
[----:B------:R-:W-:Y:S02]  /*2860*/  I2FP.F32.U32 R6, R6 ;  /* 0x0000000600067245 */ /* 0x000fe40000201000 */
[----:B------:R-:W-:-:S03]  /*2870*/  IADD3 R7, P1, PT, R14, R7, RZ ;  /* 0x000000070e077210 */ /* 0x000fc60007f3e0ff */
[----:B------:R-:W-:Y:S01]  /*2880*/  FFMA R6, R6, R11, 1.1641532182693481445e-10 ;  /* 0x2f00000006067423 */ /* 0x000fe2000000000b */
[----:B------:R-:W-:Y:S01]  /*2890*/  IMAD.MOV.U32 R11, RZ, RZ, R2 ;  /* 0x000000ffff0b7224 */ /* 0x000fe200078e0002 */
[----:B------:R-:W-:Y:S01]  /*28a0*/  ISETP.GE.U32.AND P0, PT, R7, UR10, PT ;  /* 0x0000000a07007c0c */ /* 0x000fe2000bf06070 */
[----:B------:R-:W-:Y:S02]  /*28b0*/  IMAD.X R0, RZ, RZ, R0, P1 ;  /* 0x000000ffff007224 */ /* 0x000fe400008e0600 */
[----:B------:R-:W-:Y:S01]  /*28c0*/  FFMA R3, R6, R17, -1 ;  /* 0xbf80000006037423 */ /* 0x000fe20000000011 */
[----:B------:R1:W-:Y:S02]  /*28d0*/  STL.64 [R1+0x8], R10 ;  /* 0x0000080a01007387 */ /* 0x0003e40000100a00 */
[----:B------:R-:W-:Y:S02]  /*28e0*/  ISETP.GE.U32.AND.EX P0, PT, R0, UR11, PT, P0 ;  /* 0x0000000b00007c0c */ /* 0x000fe4000bf06100 */
[----:B------:R1:W-:Y:S11]  /*28f0*/  STG.E desc[UR6][R12.64], R3 ;  /* 0x000000030c007986 */ /* 0x0003f6000c101906 */
[----:B------:R-:W-:Y:S05]  /*2900*/  @!P0 BRA `(.L_x_87) ;  /* 0xffffffd400f88947 */ /* 0x000fea000383ffff */
[----:B------:R-:W-:Y:S05]  /*2910*/  EXIT ;  /* 0x000000000000794d */ /* 0x000fea0003800000 */
.L_x_88:
        /* <DEDUP_REMOVED lines=14> */
.L_x_120:


//--------------------- .text._Z21convert_and_normalizePKhPfi --------------------------
	.section	.text._Z21convert_and_normalizePKhPfi,"ax",@progbits
	.align	128
        .global         _Z21convert_and_normalizePKhPfi
        .type           _Z21convert_and_normalizePKhPfi,@function
        .size           _Z21convert_and_normalizePKhPfi,(.L_x_116 - _Z21convert_and_normalizePKhPfi)
        .other          _Z21convert_and_normalizePKhPfi,@"STO_CUDA_ENTRY STV_DEFAULT"
_Z21convert_and_normalizePKhPfi:
.text._Z21convert_and_normalizePKhPfi:
[----:B------:R-:W-:Y:S01]  /*0000*/  LDC R1, c[0x0][0x37c] ;  /* 0x0000df00ff017b82 */ /* 0x000fe20000000800 */
[----:B------:R-:W0:Y:S07]  /*0010*/  S2R R9, SR_TID.X ;  /* 0x0000000000097919 */ /* 0x000e2e0000002100 */
[----:B------:R-:W0:Y:S01]  /*0020*/  S2UR UR4, SR_CTAID.X ;  /* 0x00000000000479c3 */ /* 0x000e220000002500 */
[----:B------:R-:W1:Y:S07]  /*0030*/  LDCU UR6, c[0x0][0x390] ;  /* 0x00007200ff0677ac */ /* 0x000e6e0008000800 */
[----:B------:R-:W0:Y:S01]  /*0040*/  LDC R2, c[0x0][0x360] ;  /* 0x0000d800ff027b82 */ /* 0x000e220000000800 */
[----:B------:R-:W2:Y:S01]  /*0050*/  LDCU UR5, c[0x0][0x370] ;  /* 0x00006e00ff0577ac */ /* 0x000ea20008000800 */
[----:B0-----:R-:W-:-:S02]  /*0060*/  IMAD R9, R2, UR4, R9 ;  /* 0x0000000402097c24 */ /* 0x001fc4000f8e0209 */
[----:B--2---:R-:W-:-:S03]  /*0070*/  IMAD R2, R2, UR5, RZ ;  /* 0x0000000502027c24 */ /* 0x004fc6000f8e02ff */
[----:B-1----:R-:W-:-:S13]  /*0080*/  ISETP.GE.AND P0, PT, R9, UR6, PT ;  /* 0x0000000609007c0c */ /* 0x002fda000bf06270 */
[----:B------:R-:W-:Y:S05]  /*0090*/  @P0 EXIT ;  /* 0x000000000000094d */ /* 0x000fea0003800000 */
[----:B------:R-:W0:Y:S01]  /*00a0*/  I2F.U32.RP R6, R2 ;  /* 0x0000000200067306 */ /* 0x000e220000209000 */
[C---:B------:R-:W-:Y:S01]  /*00b0*/  IMAD.IADD R0, R2.reuse, 0x1, R9 ;  /* 0x0000000102007824 */ /* 0x040fe200078e0209 */
[----:B------:R-:W-:Y:S01]  /*00c0*/  ISETP.NE.U32.AND P2, PT, R2, RZ, PT ;  /* 0x000000ff0200720c */ /* 0x000fe20003f45070 */
[----:B------:R-:W-:Y:S01]  /*00d0*/  IMAD.MOV R7, RZ, RZ, -R2 ;  /* 0x000000ffff077224 */ /* 0x000fe200078e0a02 */
[----:B------:R-:W1:Y:S01]  /*00e0*/  LDCU.64 UR4, c[0x0][0x358] ;  /* 0x00006b00ff0477ac */ /* 0x000e620008000a00 */
[----:B------:R-:W-:Y:S01]  /*00f0*/  BSSY.RECONVERGENT B0, `(.L_x_89) ;  /* 0x0000035000007945 */ /* 0x000fe20003800200 */
[C---:B------:R-:W-:Y:S01]  /*0100*/  ISETP.GE.AND P0, PT, R0.reuse, UR6, PT ;  /* 0x0000000600007c0c */ /* 0x040fe2000bf06270 */
[----:B------:R-:W-:Y:S01]  /*0110*/  HFMA2 R8, -RZ, RZ, 3.748046875, 0 ;  /* 0x437f0000ff087431 */ /* 0x000fe200000001ff */
[----:B------:R-:W-:Y:S01]  /*0120*/  VIMNMX R3, PT, PT, R0, UR6, !PT ;  /* 0x0000000600037c48 */ /* 0x000fe2000ffe0100 */
[----:B------:R-:W2:Y:S01]  /*0130*/  LDCU.64 UR6, c[0x0][0x380] ;  /* 0x00007000ff0677ac */ /* 0x000ea20008000a00 */
[----:B------:R-:W-:-:S04]  /*0140*/  SEL R10, RZ, 0x1, P0 ;  /* 0x00000001ff0a7807 */ /* 0x000fc80000000000 */
[----:B------:R-:W-:Y:S01]  /*0150*/  IADD3 R3, PT, PT, R3, -R0, -R10 ;  /* 0x8000000003037210 */ /* 0x000fe20007ffe80a */
[----:B0-----:R-:W0:Y:S02]  /*0160*/  MUFU.RCP R6, R6 ;  /* 0x0000000600067308 */ /* 0x001e240000001000 */
[----:B0-----:R-:W-:-:S06]  /*0170*/  VIADD R4, R6, 0xffffffe ;  /* 0x0ffffffe06047836 */ /* 0x001fcc0000000000 */
[----:B------:R0:W3:Y:S02]  /*0180*/  F2I.FTZ.U32.TRUNC.NTZ R5, R4 ;  /* 0x0000000400057305 */ /* 0x0000e4000021f000 */
[----:B0-----:R-:W-:Y:S02]  /*0190*/  IMAD.MOV.U32 R4, RZ, RZ, RZ ;  /* 0x000000ffff047224 */ /* 0x001fe400078e00ff */
[----:B---3--:R-:W-:-:S04]  /*01a0*/  IMAD R7, R7, R5, RZ ;  /* 0x0000000507077224 */ /* 0x008fc800078e02ff */
[----:B------:R-:W-:Y:S02]  /*01b0*/  IMAD.HI.U32 R6, R5, R7, R4 ;  /* 0x0000000705067227 */ /* 0x000fe400078e0004 */
[----:B------:R-:W0:Y:S04]  /*01c0*/  LDC.64 R4, c[0x0][0x388] ;  /* 0x0000e200ff047b82 */ /* 0x000e280000000a00 */
[----:B------:R-:W-:-:S05]  /*01d0*/  IMAD.HI.U32 R7, R6, R3, RZ ;  /* 0x0000000306077227 */ /* 0x000fca00078e00ff */
[----:B------:R-:W-:-:S05]  /*01e0*/  IADD3 R0, PT, PT, -R7, RZ, RZ ;  /* 0x000000ff07007210 */ /* 0x000fca0007ffe1ff */
[----:B------:R-:W-:-:S05]  /*01f0*/  IMAD R3, R2, R0, R3 ;  /* 0x0000000002037224 */ /* 0x000fca00078e0203 */
[----:B------:R-:W-:Y:S01]  /*0200*/  ISETP.GE.U32.AND P0, PT, R3, R2, PT ;  /* 0x000000020300720c */ /* 0x000fe20003f06070 */
[----:B0-----:R-:W-:-:S12]  /*0210*/  IMAD.WIDE R4, R9, 0x4, R4 ;  /* 0x0000000409047825 */ /* 0x001fd800078e0204 */
[----:B------:R-:W-:Y:S02]  /*0220*/  @P0 IMAD.IADD R3, R3, 0x1, -R2 ;  /* 0x0000000103030824 */ /* 0x000fe400078e0a02 */
[----:B------:R-:W-:-:S03]  /*0230*/  @P0 VIADD R7, R7, 0x1 ;  /* 0x0000000107070836 */ /* 0x000fc60000000000 */
[----:B------:R-:W-:-:S13]  /*0240*/  ISETP.GE.U32.AND P1, PT, R3, R2, PT ;  /* 0x000000020300720c */ /* 0x000fda0003f26070 */
[----:B------:R-:W-:Y:S01]  /*0250*/  @P1 VIADD R7, R7, 0x1 ;  /* 0x0000000107071836 */ /* 0x000fe20000000000 */
[----:B------:R-:W-:Y:S02]  /*0260*/  @!P2 LOP3.LUT R7, RZ, R2, RZ, 0x33, !PT ;  /* 0x00000002ff07a212 */ /* 0x000fe400078e33ff */
[----:B--2---:R-:W-:-:S03]  /*0270*/  IADD3 R6, P1, PT, R9, UR6, RZ ;  /* 0x0000000609067c10 */ /* 0x004fc6000ff3e0ff */
[----:B------:R-:W-:Y:S01]  /*0280*/  IMAD.IADD R10, R10, 0x1, R7 ;  /* 0x000000010a0a7824 */ /* 0x000fe200078e0207 */
[----:B------:R-:W-:-:S04]  /*0290*/  LEA.HI.X.SX32 R7, R9, UR7, 0x1, P1 ;  /* 0x0000000709077c11 */ /* 0x000fc800088f0eff */
[----:B------:R-:W-:-:S04]  /*02a0*/  LOP3.LUT R0, R10, 0x3, RZ, 0xc0, !PT ;  /* 0x000000030a007812 */ /* 0x000fc800078ec0ff */
[----:B------:R-:W-:-:S13]  /*02b0*/  ISETP.NE.AND P0, PT, R0, 0x3, PT ;  /* 0x000000030000780c */ /* 0x000fda0003f05270 */
[----:B-1----:R-:W-:Y:S05]  /*02c0*/  @!P0 BRA `(.L_x_90) ;  /* 0x00000000005c8947 */ /* 0x002fea0003800000 */
[----:B------:R-:W-:-:S05]  /*02d0*/  VIADD R0, R10, 0x1 ;  /* 0x000000010a007836 */ /* 0x000fca0000000000 */
[----:B------:R-:W-:-:S05]  /*02e0*/  LOP3.LUT R0, R0, 0x3, RZ, 0xc0, !PT ;  /* 0x0000000300007812 */ /* 0x000fca00078ec0ff */
[----:B------:R-:W-:-:S07]  /*02f0*/  IMAD.MOV R11, RZ, RZ, -R0 ;  /* 0x000000ffff0b7224 */ /* 0x000fce00078e0a00 */
.L_x_93:
[----:B------:R-:W2:Y:S01]  /*0300*/  LDG.E.U8 R3, desc[UR4][R6.64] ;  /* 0x0000000406037981 */ /* 0x000ea2000c1e1100 */
[----:B0-----:R-:W-:Y:S01]  /*0310*/  IMAD.MOV.U32 R13, RZ, RZ, 0x3b808081 ;  /* 0x3b808081ff0d7424 */ /* 0x001fe200078e00ff */
[----:B------:R-:W-:Y:S01]  /*0320*/  BSSY.RECONVERGENT B1, `(.L_x_91) ;  /* 0x000000e000017945 */ /* 0x000fe20003800200 */
[----:B------:R-:W-:Y:S02]  /*0330*/  VIADD R11, R11, 0x1 ;  /* 0x000000010b0b7836 */ /* 0x000fe40000000000 */
[----:B------:R-:W-:-:S03]  /*0340*/  FFMA R0, R13, -R8, 1 ;  /* 0x3f8000000d007423 */ /* 0x000fc60000000808 */
[----:B------:R-:W-:Y:S01]  /*0350*/  ISETP.NE.AND P2, PT, R11, RZ, PT ;  /* 0x000000ff0b00720c */ /* 0x000fe20003f45270 */
[----:B------:R-:W-:Y:S01]  /*0360*/  FFMA R0, R0, R13, 0.0039215688593685626984 ;  /* 0x3b80808100007423 */ /* 0x000fe2000000000d */
[----:B--2---:R-:W-:-:S04]  /*0370*/  I2FP.F32.U32 R3, R3 ;  /* 0x0000000300037245 */ /* 0x004fc80000201000 */
[----:B------:R-:W0:Y:S01]  /*0380*/  FCHK P0, R3, 255 ;  /* 0x437f000003007902 */ /* 0x000e220000000000 */
[----:B------:R-:W-:-:S04]  /*0390*/  FFMA R12, R3, R0, RZ ;  /* 0x00000000030c7223 */ /* 0x000fc800000000ff */
[----:B------:R-:W-:-:S04]  /*03a0*/  FFMA R13, R12, -255, R3 ;  /* 0xc37f00000c0d7823 */ /* 0x000fc80000000003 */
[----:B------:R-:W-:Y:S01]  /*03b0*/  FFMA R13, R0, R13, R12 ;  /* 0x0000000d000d7223 */ /* 0x000fe2000000000c */
[----:B0-----:R-:W-:Y:S06]  /*03c0*/  @!P0 BRA `(.L_x_92) ;  /* 0x00000000000c8947 */ /* 0x001fec0003800000 */
[----:B------:R-:W-:-:S07]  /*03d0*/  MOV R12, 0x3f0 ;  /* 0x000003f0000c7802 */ /* 0x000fce0000000f00 */
[----:B------:R-:W-:Y:S05]  /*03e0*/  CALL.REL.NOINC `($__internal_1_$__cuda_sm3x_div_rn_noftz_f32_slowpath) ;  /* 0x00000004003c7944 */ /* 0x000fea0003c00000 */
[----:B------:R-:W-:-:S07]  /*03f0*/  MOV R13, R3 ;  /* 0x00000003000d7202 */ /* 0x000fce0000000f00 */
.L_x_92:
[----:B------:R-:W-:Y:S05]  /*0400*/  BSYNC.RECONVERGENT B1 ;  /* 0x0000000000017941 */ /* 0x000fea0003800200 */
.L_x_91:
[----:B------:R0:W-:Y:S01]  /*0410*/  STG.E desc[UR4][R4.64], R13 ;  /* 0x0000000d04007986 */ /* 0x0001e2000c101904 */
[----:B------:R-:W-:Y:S01]  /*0420*/  IMAD.IADD R9, R2, 0x1, R9 ;  /* 0x0000000102097824 */ /* 0x000fe200078e0209 */
[----:B------:R-:W-:Y:S06]  /*0430*/  @P2 BRA `(.L_x_93) ;  /* 0xfffffffc00b02947 */ /* 0x000fec000383ffff */
.L_x_90:
[----:B------:R-:W-:Y:S05]  /*0440*/  BSYNC.RECONVERGENT B0 ;  /* 0x0000000000007941 */ /* 0x000fea0003800200 */
.L_x_89:
[----:B------:R-:W-:Y:S01]  /*0450*/  ISETP.GE.U32.AND P0, PT, R10, 0x3, PT ;  /* 0x000000030a00780c */ /* 0x000fe20003f06070 */
[----:B------:R-:W1:-:S12]  /*0460*/  LDCU UR6, c[0x0][0x390] ;  /* 0x00007200ff0677ac */ /* 0x000e580008000800 */
[----:B-1----:R-:W-:Y:S05]  /*0470*/  @!P0 EXIT ;  /* 0x000000000000894d */ /* 0x002fea0003800000 */
.L_x_102:
[----:B------:R-:W2:Y:S01]  /*0480*/  LDG.E.U8 R0, desc[UR4][R6.64] ;  /* 0x0000000406007981 */ /* 0x000ea2000c1e1100 */
[----:B------:R-:W-:Y:S01]  /*0490*/  IMAD.MOV.U32 R3, RZ, RZ, 0x3b808081 ;  /* 0x3b808081ff037424 */ /* 0x000fe200078e00ff */
[----:B------:R-:W-:Y:S03]  /*04a0*/  BSSY.RECONVERGENT B0, `(.L_x_94) ;  /* 0x000000c000007945 */ /* 0x000fe60003800200 */
[----:B------:R-:W-:Y:S01]  /*04b0*/  FFMA R10, R3, -R8, 1 ;  /* 0x3f800000030a7423 */ /* 0x000fe20000000808 */
[----:B--2---:R-:W-:-:S03]  /*04c0*/  I2FP.F32.U32 R12, R0 ;  /* 0x00000000000c7245 */ /* 0x004fc60000201000 */
[----:B------:R-:W-:Y:S01]  /*04d0*/  FFMA R0, R10, R3, 0.0039215688593685626984 ;  /* 0x3b8080810a007423 */ /* 0x000fe20000000003 */
[----:B------:R-:W1:Y:S03]  /*04e0*/  FCHK P0, R12, 255 ;  /* 0x437f00000c007902 */ /* 0x000e660000000000 */
[----:B------:R-:W-:-:S04]  /*04f0*/  FFMA R3, R0, R12, RZ ;  /* 0x0000000c00037223 */ /* 0x000fc800000000ff */
[----:B------:R-:W-:-:S04]  /*0500*/  FFMA R10, R3, -255, R12 ;  /* 0xc37f0000030a7823 */ /* 0x000fc8000000000c */
[----:B------:R-:W-:Y:S01]  /*0510*/  FFMA R3, R0, R10, R3 ;  /* 0x0000000a00037223 */ /* 0x000fe20000000003 */
[----:B-1----:R-:W-:Y:S06]  /*0520*/  @!P0 BRA `(.L_x_95) ;  /* 0x00000000000c8947 */ /* 0x002fec0003800000 */
[----:B------:R-:W-:Y:S01]  /*0530*/  IMAD.MOV.U32 R3, RZ, RZ, R12 ;  /* 0x000000ffff037224 */ /* 0x000fe200078e000c */
[----:B------:R-:W-:-:S07]  /*0540*/  MOV R12, 0x560 ;  /* 0x00000560000c7802 */ /* 0x000fce0000000f00 */
[----:B0-----:R-:W-:Y:S05]  /*0550*/  CALL.REL.NOINC `($__internal_1_$__cuda_sm3x_div_rn_noftz_f32_slowpath) ;  /* 0x0000000000e07944 */ /* 0x001fea0003c00000 */
.L_x_95:
[----:B------:R-:W-:Y:S05]  /*0560*/  BSYNC.RECONVERGENT B0 ;  /* 0x0000000000007941 */ /* 0x000fea0003800200 */
.L_x_94:
[----:B------:R1:W-:Y:S04]  /*0570*/  STG.E desc[UR4][R4.64], R3 ;  /* 0x0000000304007986 */ /* 0x0003e8000c101904 */
[----:B------:R-:W2:Y:S01]  /*0580*/  LDG.E.U8 R0, desc[UR4][R6.64] ;  /* 0x0000000406007981 */ /* 0x000ea2000c1e1100 */
[----:B------:R-:W-:Y:S01]  /*0590*/  IMAD.MOV.U32 R11, RZ, RZ, 0x3b808081 ;  /* 0x3b808081ff0b7424 */ /* 0x000fe200078e00ff */
[----:B------:R-:W-:Y:S03]  /*05a0*/  BSSY.RECONVERGENT B0, `(.L_x_96) ;  /* 0x000000d000007945 */ /* 0x000fe60003800200 */
[----:B------:R-:W-:Y:S01]  /*05b0*/  FFMA R10, R11, -R8, 1 ;  /* 0x3f8000000b0a7423 */ /* 0x000fe20000000808 */
[----:B--2---:R-:W-:-:S03]  /*05c0*/  I2FP.F32.U32 R12, R0 ;  /* 0x00000000000c7245 */ /* 0x004fc60000201000 */
[----:B------:R-:W-:Y:S01]  /*05d0*/  FFMA R0, R10, R11, 0.0039215688593685626984 ;  /* 0x3b8080810a007423 */ /* 0x000fe2000000000b */
[----:B------:R-:W2:Y:S03]  /*05e0*/  FCHK P0, R12, 255 ;  /* 0x437f00000c007902 */ /* 0x000ea60000000000 */
[----:B------:R-:W-:-:S04]  /*05f0*/  FFMA R11, R0, R12, RZ ;  /* 0x0000000c000b7223 */ /* 0x000fc800000000ff */
[----:B------:R-:W-:-:S04]  /*0600*/  FFMA R10, R11, -255, R12 ;  /* 0xc37f00000b0a7823 */ /* 0x000fc8000000000c */
[----:B------:R-:W-:Y:S01]  /*0610*/  FFMA R11, R0, R10, R11 ;  /* 0x0000000a000b7223 */ /* 0x000fe2000000000b */
[----:B-12---:R-:W-:Y:S06]  /*0620*/  @!P0 BRA `(.L_x_97) ;  /* 0x0000000000108947 */ /* 0x006fec0003800000 */
[----:B------:R-:W-:Y:S02]  /*0630*/  MOV R3, R12 ;  /* 0x0000000c00037202 */ /* 0x000fe40000000f00 */
[----:B------:R-:W-:-:S07]  /*0640*/  MOV R12, 0x660 ;  /* 0x00000660000c7802 */ /* 0x000fce0000000f00 */
[----:B0-----:R-:W-:Y:S05]  /*0650*/  CALL.REL.NOINC `($__internal_1_$__cuda_sm3x_div_rn_noftz_f32_slowpath) ;  /* 0x0000000000a07944 */ /* 0x001fea0003c00000 */
[----:B------:R-:W-:-:S07]  /*0660*/  IMAD.MOV.U32 R11, RZ, RZ, R3 ;  /* 0x000000ffff0b7224 */ /* 0x000fce00078e0003 */
.L_x_97:
[----:B------:R-:W-:Y:S05]  /*0670*/  BSYNC.RECONVERGENT B0 ;  /* 0x0000000000007941 */ /* 0x000fea0003800200 */
.L_x_96:
        /* <DEDUP_REMOVED lines=12> */
[----:B------:R-:W-:Y:S01]  /*0740*/  IMAD.MOV.U32 R3, RZ, RZ, R12 ;  /* 0x000000ffff037224 */ /* 0x000fe200078e000c */
[----:B------:R-:W-:-:S07]  /*0750*/  MOV R12, 0x770 ;  /* 0x00000770000c7802 */ /* 0x000fce0000000f00 */
[----:B0-----:R-:W-:Y:S05]  /*0760*/  CALL.REL.NOINC `($__internal_1_$__cuda_sm3x_div_rn_noftz_f32_slowpath) ;  /* 0x00000000005c7944 */ /* 0x001fea0003c00000 */
.L_x_99:
[----:B------:R-:W-:Y:S05]  /*0770*/  BSYNC.RECONVERGENT B0 ;  /* 0x0000000000007941 */ /* 0x000fea0003800200 */
.L_x_98:
[----:B------:R1:W-:Y:S04]  /*0780*/  STG.E desc[UR4][R4.64], R3 ;  /* 0x0000000304007986 */ /* 0x0003e8000c101904 */
[----:B------:R-:W2:Y:S01]  /*0790*/  LDG.E.U8 R0, desc[UR4][R6.64] ;  /* 0x0000000406007981 */ /* 0x000ea2000c1e1100 */
[----:B------:R-:W-:Y:S01]  /*07a0*/  HFMA2 R11, -RZ, RZ, 0.9375, -7.688999176025390625e-06 ;  /* 0x3b808081ff0b7431 */ /* 0x000fe200000001ff */
[----:B------:R-:W-:Y:S04]  /*07b0*/  BSSY.RECONVERGENT B0, `(.L_x_100) ;  /* 0x000000d000007945 */ /* 0x000fe80003800200 */
        /* <DEDUP_REMOVED lines=11> */
[----:B------:R-:W-:-:S07]  /*0870*/  IMAD.MOV.U32 R11, RZ, RZ, R3 ;  /* 0x000000ffff0b7224 */ /* 0x000fce00078e0003 */
.L_x_101:
[----:B------:R-:W-:Y:S05]  /*0880*/  BSYNC.RECONVERGENT B0 ;  /* 0x0000000000007941 */ /* 0x000fea0003800200 */
.L_x_100:
[----:B------:R1:W-:Y:S01]  /*0890*/  STG.E desc[UR4][R4.64], R11 ;  /* 0x0000000b04007986 */ /* 0x0003e2000c101904 */
[----:B------:R-:W-:-:S05]  /*08a0*/  IMAD R9, R2, 0x4, R9 ;  /* 0x0000000402097824 */ /* 0x000fca00078e0209 */
[----:B------:R-:W-:-:S13]  /*08b0*/  ISETP.GE.AND P0, PT, R9, UR6, PT ;  /* 0x0000000609007c0c */ /* 0x000fda000bf06270 */
[----:B-1----:R-:W-:Y:S05]  /*08c0*/  @!P0 BRA `(.L_x_102) ;  /* 0xfffffff800ec8947 */ /* 0x002fea000383ffff */
[----:B------:R-:W-:Y:S05]  /*08d0*/  EXIT ;  /* 0x000000000000794d */ /* 0x000fea0003800000 */
        .weak           $__internal_1_$__cuda_sm3x_div_rn_noftz_f32_slowpath
        .type           $__internal_1_$__cuda_sm3x_div_rn_noftz_f32_slowpath,@function
        .size           $__internal_1_$__cuda_sm3x_div_rn_noftz_f32_slowpath,(.L_x_116 - $__internal_1_$__cuda_sm3x_div_rn_noftz_f32_slowpath)
$__internal_1_$__cuda_sm3x_div_rn_noftz_f32_slowpath:
[----:B------:R-:W-:Y:S01]  /*08e0*/  SHF.R.U32.HI R14, RZ, 0x17, R8 ;  /* 0x00000017ff0e7819 */ /* 0x000fe20000011608 */
[----:B------:R-:W-:Y:S01]  /*08f0*/  BSSY.RECONVERGENT B2, `(.L_x_103) ;  /* 0x0000064000027945 */ /* 0x000fe20003800200 */
[----:B------:R-:W-:Y:S01]  /*0900*/  SHF.R.U32.HI R0, RZ, 0x17, R3 ;  /* 0x00000017ff007819 */ /* 0x000fe20000011603 */
[----:B------:R-:W-:Y:S01]  /*0910*/  IMAD.MOV.U32 R16, RZ, RZ, 0x437f0000 ;  /* 0x437f0000ff107424 */ /* 0x000fe200078e00ff */
[----:B------:R-:W-:Y:S02]  /*0920*/  LOP3.LUT R14, R14, 0xff, RZ, 0xc0, !PT ;  /* 0x000000ff0e0e7812 */ /* 0x000fe400078ec0ff */
[----:B------:R-:W-:Y:S02]  /*0930*/  LOP3.LUT R18, R0, 0xff, RZ, 0xc0, !PT ;  /* 0x000000ff00127812 */ /* 0x000fe400078ec0ff */
[----:B------:R-:W-:-:S03]  /*0940*/  IADD3 R15, PT, PT, R14, -0x1, RZ ;  /* 0xffffffff0e0f7810 */ /* 0x000fc60007ffe0ff */
[----:B------:R-:W-:Y:S01]  /*0950*/  VIADD R17, R18, 0xffffffff ;  /* 0xffffffff12117836 */ /* 0x000fe20000000000 */
[----:B------:R-:W-:-:S04]  /*0960*/  ISETP.GT.U32.AND P0, PT, R15, 0xfd, PT ;  /* 0x000000fd0f00780c */ /* 0x000fc80003f04070 */
[----:B------:R-:W-:-:S13]  /*0970*/  ISETP.GT.U32.OR P0, PT, R17, 0xfd, P0 ;  /* 0x000000fd1100780c */ /* 0x000fda0000704470 */
[----:B------:R-:W-:Y:S01]  /*0980*/  @!P0 IMAD.MOV.U32 R13, RZ, RZ, RZ ;  /* 0x000000ffff0d8224 */ /* 0x000fe200078e00ff */
[----:B------:R-:W-:Y:S06]  /*0990*/  @!P0 BRA `(.L_x_104) ;  /* 0x0000000000608947 */ /* 0x000fec0003800000 */
[----:B------:R-:W-:Y:S02]  /*09a0*/  MOV R0, 0x437f0000 ;  /* 0x437f000000007802 */ /* 0x000fe40000000f00 */
        /* <DEDUP_REMOVED lines=16> */
[----:B------:R-:W-:Y:S02]  /*0ab0*/  ISETP.GE.AND P0, PT, R17, RZ, PT ;  /* 0x000000ff1100720c */ /* 0x000fe40003f06270 */
[----:B------:R-:W-:-:S11]  /*0ac0*/  ISETP.GE.AND P1, PT, R15, RZ, PT ;  /* 0x000000ff0f00720c */ /* 0x000fd60003f26270 */
[----:B------:R-:W-:Y:S02]  /*0ad0*/  @P0 IMAD.MOV.U32 R13, RZ, RZ, RZ ;  /* 0x000000ffff0d0224 */ /* 0x000fe400078e00ff */
[----:B------:R-:W-:Y:S01]  /*0ae0*/  @!P0 FFMA R3, R3, 1.84467440737095516160e+19, RZ ;  /* 0x5f80000003038823 */ /* 0x000fe200000000ff */
[----:B------:R-:W-:Y:S02]  /*0af0*/  @!P0 IMAD.MOV.U32 R13, RZ, RZ, -0x40 ;  /* 0xffffffc0ff0d8424 */ /* 0x000fe400078e00ff */
[----:B------:R-:W-:Y:S02]  /*0b00*/  @!P1 FFMA R16, R0, 1.84467440737095516160e+19, RZ ;  /* 0x5f80000000109823 */ /* 0x000fe400000000ff */
[----:B------:R-:W-:-:S07]  /*0b10*/  @!P1 VIADD R13, R13, 0x40 ;  /* 0x000000400d0d9836 */ /* 0x000fce0000000000 */
.L_x_104:
[----:B------:R-:W-:Y:S01]  /*0b20*/  LEA R15, R14, 0xc0800000, 0x17 ;  /* 0xc08000000e0f7811 */ /* 0x000fe200078eb8ff */
[----:B------:R-:W-:Y:S03]  /*0b30*/  BSSY.RECONVERGENT B3, `(.L_x_109) ;  /* 0x0000036000037945 */ /* 0x000fe60003800200 */
[----:B------:R-:W-:Y:S01]  /*0b40*/  IADD3 R16, PT, PT, -R15, R16, RZ ;  /* 0x000000100f107210 */ /* 0x000fe20007ffe1ff */
[----:B------:R-:W-:-:S03]  /*0b50*/  VIADD R15, R18, 0xffffff81 ;  /* 0xffffff81120f7836 */ /* 0x000fc60000000000 */
[----:B------:R0:W1:Y:S01]  /*0b60*/  MUFU.RCP R17, R16 ;  /* 0x0000001000117308 */ /* 0x0000620000001000 */
[----:B------:R-:W-:Y:S01]  /*0b70*/  FADD.FTZ R19, -R16, -RZ ;  /* 0x800000ff10137221 */ /* 0x000fe20000010100 */
[C---:B------:R-:W-:Y:S01]  /*0b80*/  IMAD R0, R15.reuse, -0x800000, R3 ;  /* 0xff8000000f007824 */ /* 0x040fe200078e0203 */
[----:B0-----:R-:W-:-:S05]  /*0b90*/  IADD3 R16, PT, PT, R15, 0x7f, -R14 ;  /* 0x0000007f0f107810 */ /* 0x001fca0007ffe80e */
[----:B------:R-:W-:Y:S02]  /*0ba0*/  IMAD.IADD R13, R16, 0x1, R13 ;  /* 0x00000001100d7824 */ /* 0x000fe400078e020d */
        /* <DEDUP_REMOVED lines=8> */
[----:B------:R-:W-:-:S05]  /*0c30*/  LOP3.LUT R14, R14, 0xff, RZ, 0xc0, !PT ;  /* 0x000000ff0e0e7812 */ /* 0x000fca00078ec0ff */
[----:B------:R-:W-:-:S05]  /*0c40*/  IMAD.IADD R17, R14, 0x1, R13 ;  /* 0x000000010e117824 */ /* 0x000fca00078e020d */
        /* <DEDUP_REMOVED lines=10> */
[-CC-:B------:R-:W-:Y:S01]  /*0cf0*/  FFMA.RZ R13, R3, R19.reuse, R18.reuse ;  /* 0x00000013030d7223 */ /* 0x180fe2000000c012 */
[----:B------:R-:W-:Y:S02]  /*0d00*/  VIADD R16, R17, 0x20 ;  /* 0x0000002011107836 */ /* 0x000fe40000000000 */
[-CC-:B------:R-:W-:Y:S01]  /*0d10*/  FFMA.RM R14, R3, R19.reuse, R18.reuse ;  /* 0x00000013030e7223 */ /* 0x180fe20000004012 */
[----:B------:R-:W-:Y:S02]  /*0d20*/  ISETP.NE.AND P3, PT, R17, RZ, PT ;  /* 0x000000ff1100720c */ /* 0x000fe40003f65270 */
[----:B------:R-:W-:Y:S01]  /*0d30*/  LOP3.LUT R15, R13, 0x7fffff, RZ, 0xc0, !PT ;  /* 0x007fffff0d0f7812 */ /* 0x000fe200078ec0ff */
[----:B------:R-:W-:Y:S01]  /*0d40*/  FFMA.RP R13, R3, R19, R18 ;  /* 0x00000013030d7223 */ /* 0x000fe20000008012 */
[----:B------:R-:W-:Y:S01]  /*0d50*/  IMAD.MOV R3, RZ, RZ, -R17 ;  /* 0x000000ffff037224 */ /* 0x000fe200078e0a11 */
[----:B------:R-:W-:Y:S02]  /*0d60*/  ISETP.NE.AND P1, PT, R17, RZ, PT ;  /* 0x000000ff1100720c */ /* 0x000fe40003f25270 */
[----:B------:R-:W-:-:S02]  /*0d70*/  LOP3.LUT R15, R15, 0x800000, RZ, 0xfc, !PT ;  /* 0x008000000f0f7812 */ /* 0x000fc400078efcff */
[----:B------:R-:W-:Y:S02]  /*0d80*/  FSETP.NEU.FTZ.AND P0, PT, R13, R14, PT ;  /* 0x0000000e0d00720b */ /* 0x000fe40003f1d000 */
[----:B------:R-:W-:Y:S02]  /*0d90*/  SHF.L.U32 R16, R15, R16, RZ ;  /* 0x000000100f107219 */ /* 0x000fe400000006ff */
[----:B------:R-:W-:Y:S02]  /*0da0*/  SEL R14, R3, RZ, P3 ;  /* 0x000000ff030e7207 */ /* 0x000fe40001800000 */
[----:B------:R-:W-:Y:S02]  /*0db0*/  ISETP.NE.AND P1, PT, R16, RZ, P1 ;  /* 0x000000ff1000720c */ /* 0x000fe40000f25270 */
[----:B------:R-:W-:Y:S02]  /*0dc0*/  SHF.R.U32.HI R14, RZ, R14, R15 ;  /* 0x0000000eff0e7219 */ /* 0x000fe4000001160f */
[----:B------:R-:W-:-:S02]  /*0dd0*/  PLOP3.LUT P0, PT, P0, P1, PT, 0xf8, 0x8f ;  /* 0x00000000008f781c */ /* 0x000fc40000703f70 */
[----:B------:R-:W-:Y:S02]  /*0de0*/  SHF.R.U32.HI R16, RZ, 0x1, R14 ;  /* 0x00000001ff107819 */ /* 0x000fe4000001160e */
[----:B------:R-:W-:-:S04]  /*0df0*/  SEL R3, RZ, 0x1, !P0 ;  /* 0x00000001ff037807 */ /* 0x000fc80004000000 */
[----:B------:R-:W-:-:S04]  /*0e00*/  LOP3.LUT R3, R3, 0x1, R16, 0xf8, !PT ;  /* 0x0000000103037812 */ /* 0x000fc800078ef810 */
[----:B------:R-:W-:-:S05]  /*0e10*/  LOP3.LUT R3, R3, R14, RZ, 0xc0, !PT ;  /* 0x0000000e03037212 */ /* 0x000fca00078ec0ff */
[----:B------:R-:W-:-:S05]  /*0e20*/  IMAD.IADD R3, R16, 0x1, R3 ;  /* 0x0000000110037824 */ /* 0x000fca00078e0203 */
[----:B------:R-:W-:Y:S01]  /*0e30*/  LOP3.LUT R0, R3, R0, RZ, 0xfc, !PT ;  /* 0x0000000003007212 */ /* 0x000fe200078efcff */
[----:B------:R-:W-:Y:S06]  /*0e40*/  BRA `(.L_x_112) ;  /* 0x0000000000107947 */ /* 0x000fec0003800000 */
.L_x_111:
[----:B------:R-:W-:-:S04]  /*0e50*/  LOP3.LUT R0, R0, 0x80000000, RZ, 0xc0, !PT ;  /* 0x8000000000007812 */ /* 0x000fc800078ec0ff */
[----:B------:R-:W-:Y:S01]  /*0e60*/  LOP3.LUT R0, R0, 0x7f800000, RZ, 0xfc, !PT ;  /* 0x7f80000000007812 */ /* 0x000fe200078efcff */
[----:B------:R-:W-:Y:S06]  /*0e70*/  BRA `(.L_x_112) ;  /* 0x0000000000047947 */ /* 0x000fec0003800000 */
.L_x_110:
[----:B------:R-:W-:-:S07]  /*0e80*/  LEA R0, R13, R0, 0x17 ;  /* 0x000000000d007211 */ /* 0x000fce00078eb8ff */
.L_x_112:
[----:B------:R-:W-:Y:S05]  /*0e90*/  BSYNC.RECONVERGENT B3 ;  /* 0x0000000000037941 */ /* 0x000fea0003800200 */
.L_x_109:
[----:B------:R-:W-:Y:S05]  /*0ea0*/  BRA `(.L_x_113) ;  /* 0x0000000000207947 */ /* 0x000fea0003800000 */
.L_x_108:
[----:B------:R-:W-:-:S04]  /*0eb0*/  LOP3.LUT R0, R16, 0x80000000, R3, 0x48, !PT ;  /* 0x8000000010007812 */ /* 0x000fc800078e4803 */
[----:B------:R-:W-:Y:S01]  /*0ec0*/  LOP3.LUT R0, R0, 0x7f800000, RZ, 0xfc, !PT ;  /* 0x7f80000000007812 */ /* 0x000fe200078efcff */
[----:B------:R-:W-:Y:S06]  /*0ed0*/  BRA `(.L_x_113) ;  /* 0x0000000000147947 */ /* 0x000fec0003800000 */
.L_x_107:
[----:B------:R-:W-:Y:S01]  /*0ee0*/  LOP3.LUT R0, R16, 0x80000000, R3, 0x48, !PT ;  /* 0x8000000010007812 */ /* 0x000fe200078e4803 */
[----:B------:R-:W-:Y:S06]  /*0ef0*/  BRA `(.L_x_113) ;  /* 0x00000000000c7947 */ /* 0x000fec0003800000 */
.L_x_106:
[----:B------:R-:W0:Y:S01]  /*0f00*/  MUFU.RSQ R0, -QNAN ;  /* 0xffc0000000007908 */ /* 0x000e220000001400 */
[----:B------:R-:W-:Y:S05]  /*0f10*/  BRA `(.L_x_113) ;  /* 0x0000000000047947 */ /* 0x000fea0003800000 */
.L_x_105:
[----:B------:R-:W-:-:S07]  /*0f20*/  FADD.FTZ R0, R3, R0 ;  /* 0x0000000003007221 */ /* 0x000fce0000010000 */
.L_x_113:
[----:B------:R-:W-:Y:S05]  /*0f30*/  BSYNC.RECONVERGENT B2 ;  /* 0x0000000000027941 */ /* 0x000fea0003800200 */
.L_x_103:
[----:B------:R-:W-:Y:S02]  /*0f40*/  IMAD.MOV.U32 R13, RZ, RZ, 0x0 ;  /* 0x00000000ff0d7424 */ /* 0x000fe400078e00ff */
[----:B0-----:R-:W-:Y:S02]  /*0f50*/  IMAD.MOV.U32 R3, RZ, RZ, R0 ;  /* 0x000000ffff037224 */ /* 0x001fe400078e0000 */
[----:B------:R-:W-:Y:S05]  /*0f60*/  RET.REL.NODEC R12 `(_Z21convert_and_normalizePKhPfi) ;  /* 0xfffffff00c247950 */ /* 0x000fea0003c3ffff */
.L_x_114:
        /* <DEDUP_REMOVED lines=9> */
.L_x_116:


//--------------------- .nv.global.init           --------------------------
	.section	.nv.global.init,"aw",@progbits
	.align	4
.nv.global.init:
	.type		mrg32k3aM1SubSeq,@object
	.size		mrg32k3aM1SubSeq,(mrg32k3aM2SubSeq - mrg32k3aM1SubSeq)
mrg32k3aM1SubSeq:
        /*0000*/ 	.byte	0x0b, 0xcc, 0xee, 0x04, 0x73, 0x29, 0x8b, 0x6f, 0xf6, 0x53, 0x03, 0xf6, 0x23, 0xf6, 0xea, 0xda
        /* <DEDUP_REMOVED lines=125> */
	.type		mrg32k3aM2SubSeq,@object
	.size		mrg32k3aM2SubSeq,(mrg32k3aM1 - mrg32k3aM2SubSeq)
mrg32k3aM2SubSeq:
        /* <DEDUP_REMOVED lines=126> */
	.type		mrg32k3aM1,@object
	.size		mrg32k3aM1,(mrg32k3aM1Seq - mrg32k3aM1)
mrg32k3aM1:
        /* <DEDUP_REMOVED lines=144> */
	.type		mrg32k3aM1Seq,@object
	.size		mrg32k3aM1Seq,(mrg32k3aM2 - mrg32k3aM1Seq)
mrg32k3aM1Seq:
        /* <DEDUP_REMOVED lines=144> */
	.type		mrg32k3aM2,@object
	.size		mrg32k3aM2,(mrg32k3aM2Seq - mrg32k3aM2)
mrg32k3aM2:
        /* <DEDUP_REMOVED lines=144> */
	.type		mrg32k3aM2Seq,@object
	.size		mrg32k3aM2Seq,(precalc_xorwow_matrix - mrg32k3aM2Seq)
mrg32k3aM2Seq:
        /* <DEDUP_REMOVED lines=144> */
	.type		precalc_xorwow_matrix,@object
	.size		precalc_xorwow_matrix,(precalc_xorwow_offset_matrix - precalc_xorwow_matrix)
precalc_xorwow_matrix:
        /* <DEDUP_REMOVED lines=6400> */
	.type		precalc_xorwow_offset_matrix,@object
	.size		precalc_xorwow_offset_matrix,(.L_1 - precalc_xorwow_offset_matrix)
precalc_xorwow_offset_matrix:
        /* <DEDUP_REMOVED lines=6400> */
.L_1:


//--------------------- .nv.shared.reserved.0     --------------------------
	.section	.nv.shared.reserved.0,"aw",@nobits
	.weak		__nv_reservedSMEM_offset_0_alias
	.size		__nv_reservedSMEM_offset_0_alias, 0, 64
	.other		__nv_reservedSMEM_offset_0_alias,@"STO_CUDA_RESERVED_SHARED STV_DEFAULT"
__nv_reservedSMEM_offset_0_alias:
	.zero		0
	.zero		64


//--------------------- .nv.constant0._Z24scce_loss_forward_kernelPKfPKhPfii --------------------------
	.section	.nv.constant0._Z24scce_loss_forward_kernelPKfPKhPfii,"a",@progbits
	.sectionflags	@""
	.align	4
.nv.constant0._Z24scce_loss_forward_kernelPKfPKhPfii:
	.zero		928


//--------------------- .nv.constant0._Z7softmaxPKfPfii --------------------------
	.section	.nv.constant0._Z7softmaxPKfPfii,"a",@progbits
	.sectionflags	@""
	.align	4
.nv.constant0._Z7softmaxPKfPfii:
	.zero		920


//--------------------- .nv.constant0._Z13matmul_kernelPfS_S_iii --------------------------
	.section	.nv.constant0._Z13matmul_kernelPfS_S_iii,"a",@progbits
	.sectionflags	@""
	.align	4
.nv.constant0._Z13matmul_kernelPfS_S_iii:
	.zero		932


//--------------------- .nv.constant0._Z20init_weights_uniformPfmm --------------------------
	.section	.nv.constant0._Z20init_weights_uniformPfmm,"a",@progbits
	.sectionflags	@""
	.align	4
.nv.constant0._Z20init_weights_uniformPfmm:
	.zero		920


//--------------------- .nv.constant0._Z21convert_and_normalizePKhPfi --------------------------
	.section	.nv.constant0._Z21convert_and_normalizePKhPfi,"a",@progbits
	.sectionflags	@""
	.align	4
.nv.constant0._Z21convert_and_normalizePKhPfi:
	.zero		916


//--------------------- SYMBOLS --------------------------

	.type		.nv.reservedSmem.offset0,@object
	.size		.nv.reservedSmem.offset0,0x4
